//
// Generated by NVIDIA NVVM Compiler
//
// Compiler Build ID: CL-36424714
// Cuda compilation tools, release 13.0, V13.0.88
// Based on NVVM 20.0.0
//

.version 9.0
.target sm_100
.address_size 64

	// .globl	_Z6matmulPfS_S_iii
.global .align 4 .b8 precalc_xorwow_matrix[102400];
.global .align 4 .b8 precalc_xorwow_offset_matrix[102400];
.global .align 4 .b8 mrg32k3aM1[2304];
.global .align 4 .b8 mrg32k3aM2[2304];
.global .align 4 .b8 mrg32k3aM1SubSeq[2016];
.global .align 4 .b8 mrg32k3aM2SubSeq[2016];
.global .align 4 .b8 mrg32k3aM1Seq[2304];
.global .align 4 .b8 mrg32k3aM2Seq[2304];
.const .align 8 .b8 __cr_lgamma_table[72];

.visible .entry _Z6matmulPfS_S_iii(
	.param .u64 .ptr .align 1 _Z6matmulPfS_S_iii_param_0,
	.param .u64 .ptr .align 1 _Z6matmulPfS_S_iii_param_1,
	.param .u64 .ptr .align 1 _Z6matmulPfS_S_iii_param_2,
	.param .u32 _Z6matmulPfS_S_iii_param_3,
	.param .u32 _Z6matmulPfS_S_iii_param_4,
	.param .u32 _Z6matmulPfS_S_iii_param_5
)
{
	.reg .pred 	%p<13>;
	.reg .b32 	%r<41>;
	.reg .b32 	%f<68>;
	.reg .b64 	%rd<53>;

	ld.param.u64 	%rd7, [_Z6matmulPfS_S_iii_param_0];
	ld.param.u64 	%rd8, [_Z6matmulPfS_S_iii_param_1];
	ld.param.u64 	%rd6, [_Z6matmulPfS_S_iii_param_2];
	ld.param.u32 	%r20, [_Z6matmulPfS_S_iii_param_3];
	ld.param.u32 	%r18, [_Z6matmulPfS_S_iii_param_4];
	ld.param.u32 	%r19, [_Z6matmulPfS_S_iii_param_5];
	cvta.to.global.u64 	%rd1, %rd8;
	cvta.to.global.u64 	%rd2, %rd7;
	mov.u32 	%r21, %ctaid.y;
	mov.u32 	%r22, %ntid.y;
	mov.u32 	%r23, %tid.y;
	mad.lo.s32 	%r1, %r21, %r22, %r23;
	mov.u32 	%r24, %ctaid.x;
	mov.u32 	%r25, %ntid.x;
	mov.u32 	%r26, %tid.x;
	mad.lo.s32 	%r2, %r24, %r25, %r26;
	setp.ge.s32 	%p1, %r1, %r20;
	setp.ge.s32 	%p2, %r2, %r18;
	or.pred  	%p3, %p1, %p2;
	@%p3 bra 	$L__BB0_14;
	setp.lt.s32 	%p4, %r19, 1;
	mov.f32 	%f67, 0f00000000;
	@%p4 bra 	$L__BB0_13;
	mul.lo.s32 	%r3, %r19, %r1;
	and.b32  	%r4, %r19, 7;
	setp.lt.u32 	%p5, %r19, 8;
	mov.f32 	%f67, 0f00000000;
	mov.b32 	%r39, 0;
	@%p5 bra 	$L__BB0_5;
	and.b32  	%r39, %r19, 2147483640;
	neg.s32 	%r37, %r39;
	shl.b32 	%r7, %r18, 3;
	mul.wide.u32 	%rd9, %r3, 4;
	add.s64 	%rd10, %rd9, %rd2;
	add.s64 	%rd52, %rd10, 16;
	mov.f32 	%f67, 0f00000000;
	mul.wide.s32 	%rd13, %r18, 4;
	mov.u32 	%r36, %r2;
$L__BB0_4:
	.pragma "nounroll";
	ld.global.f32 	%f17, [%rd52+-16];
	mul.wide.s32 	%rd11, %r36, 4;
	add.s64 	%rd12, %rd1, %rd11;
	ld.global.f32 	%f18, [%rd12];
	fma.rn.f32 	%f19, %f17, %f18, %f67;
	ld.global.f32 	%f20, [%rd52+-12];
	add.s64 	%rd14, %rd12, %rd13;
	ld.global.f32 	%f21, [%rd14];
	fma.rn.f32 	%f22, %f20, %f21, %f19;
	ld.global.f32 	%f23, [%rd52+-8];
	add.s64 	%rd15, %rd14, %rd13;
	ld.global.f32 	%f24, [%rd15];
	fma.rn.f32 	%f25, %f23, %f24, %f22;
	ld.global.f32 	%f26, [%rd52+-4];
	add.s64 	%rd16, %rd15, %rd13;
	ld.global.f32 	%f27, [%rd16];
	fma.rn.f32 	%f28, %f26, %f27, %f25;
	ld.global.f32 	%f29, [%rd52];
	add.s64 	%rd17, %rd16, %rd13;
	ld.global.f32 	%f30, [%rd17];
	fma.rn.f32 	%f31, %f29, %f30, %f28;
	ld.global.f32 	%f32, [%rd52+4];
	add.s64 	%rd18, %rd17, %rd13;
	ld.global.f32 	%f33, [%rd18];
	fma.rn.f32 	%f34, %f32, %f33, %f31;
	ld.global.f32 	%f35, [%rd52+8];
	add.s64 	%rd19, %rd18, %rd13;
	ld.global.f32 	%f36, [%rd19];
	fma.rn.f32 	%f37, %f35, %f36, %f34;
	ld.global.f32 	%f38, [%rd52+12];
	add.s64 	%rd20, %rd19, %rd13;
	ld.global.f32 	%f39, [%rd20];
	fma.rn.f32 	%f67, %f38, %f39, %f37;
	add.s32 	%r37, %r37, 8;
	add.s32 	%r36, %r36, %r7;
	add.s64 	%rd52, %rd52, 32;
	setp.ne.s32 	%p6, %r37, 0;
	@%p6 bra 	$L__BB0_4;
$L__BB0_5:
	setp.eq.s32 	%p7, %r4, 0;
	@%p7 bra 	$L__BB0_13;
	and.b32  	%r13, %r19, 3;
	setp.lt.u32 	%p8, %r4, 4;
	@%p8 bra 	$L__BB0_8;
	add.s32 	%r28, %r39, %r3;
	mul.wide.u32 	%rd21, %r28, 4;
	add.s64 	%rd22, %rd2, %rd21;
	ld.global.f32 	%f41, [%rd22];
	mad.lo.s32 	%r29, %r39, %r18, %r2;
	mul.wide.s32 	%rd23, %r29, 4;
	add.s64 	%rd24, %rd1, %rd23;
	ld.global.f32 	%f42, [%rd24];
	fma.rn.f32 	%f43, %f41, %f42, %f67;
	cvt.u64.u32 	%rd25, %r3;
	cvt.u64.u32 	%rd26, %r39;
	add.s64 	%rd27, %rd26, %rd25;
	shl.b64 	%rd28, %rd27, 2;
	add.s64 	%rd29, %rd2, %rd28;
	ld.global.f32 	%f44, [%rd29+4];
	mul.wide.s32 	%rd30, %r18, 4;
	add.s64 	%rd31, %rd24, %rd30;
	ld.global.f32 	%f45, [%rd31];
	fma.rn.f32 	%f46, %f44, %f45, %f43;
	ld.global.f32 	%f47, [%rd29+8];
	add.s64 	%rd32, %rd31, %rd30;
	ld.global.f32 	%f48, [%rd32];
	fma.rn.f32 	%f49, %f47, %f48, %f46;
	ld.global.f32 	%f50, [%rd29+12];
	add.s64 	%rd33, %rd32, %rd30;
	ld.global.f32 	%f51, [%rd33];
	fma.rn.f32 	%f67, %f50, %f51, %f49;
	add.s32 	%r39, %r39, 4;
$L__BB0_8:
	setp.eq.s32 	%p9, %r13, 0;
	@%p9 bra 	$L__BB0_13;
	setp.eq.s32 	%p10, %r13, 1;
	@%p10 bra 	$L__BB0_11;
	add.s32 	%r30, %r39, %r3;
	mul.wide.u32 	%rd34, %r30, 4;
	add.s64 	%rd35, %rd2, %rd34;
	ld.global.f32 	%f53, [%rd35];
	mad.lo.s32 	%r31, %r39, %r18, %r2;
	mul.wide.s32 	%rd36, %r31, 4;
	add.s64 	%rd37, %rd1, %rd36;
	ld.global.f32 	%f54, [%rd37];
	fma.rn.f32 	%f55, %f53, %f54, %f67;
	cvt.u64.u32 	%rd38, %r3;
	cvt.u64.u32 	%rd39, %r39;
	add.s64 	%rd40, %rd39, %rd38;
	shl.b64 	%rd41, %rd40, 2;
	add.s64 	%rd42, %rd2, %rd41;
	ld.global.f32 	%f56, [%rd42+4];
	mul.wide.s32 	%rd43, %r18, 4;
	add.s64 	%rd44, %rd37, %rd43;
	ld.global.f32 	%f57, [%rd44];
	fma.rn.f32 	%f67, %f56, %f57, %f55;
	add.s32 	%r39, %r39, 2;
$L__BB0_11:
	and.b32  	%r32, %r19, 1;
	setp.eq.b32 	%p11, %r32, 1;
	not.pred 	%p12, %p11;
	@%p12 bra 	$L__BB0_13;
	add.s32 	%r33, %r39, %r3;
	mul.wide.u32 	%rd45, %r33, 4;
	add.s64 	%rd46, %rd2, %rd45;
	ld.global.f32 	%f58, [%rd46];
	mad.lo.s32 	%r34, %r39, %r18, %r2;
	mul.wide.s32 	%rd47, %r34, 4;
	add.s64 	%rd48, %rd1, %rd47;
	ld.global.f32 	%f59, [%rd48];
	fma.rn.f32 	%f67, %f58, %f59, %f67;
$L__BB0_13:
	mad.lo.s32 	%r35, %r18, %r1, %r2;
	cvta.to.global.u64 	%rd49, %rd6;
	mul.wide.s32 	%rd50, %r35, 4;
	add.s64 	%rd51, %rd49, %rd50;
	st.global.f32 	[%rd51], %f67;
$L__BB0_14:
	ret;

}
	// .globl	_Z9layerNormPfS_S_S_ii
.visible .entry _Z9layerNormPfS_S_S_ii(
	.param .u64 .ptr .align 1 _Z9layerNormPfS_S_S_ii_param_0,
	.param .u64 .ptr .align 1 _Z9layerNormPfS_S_S_ii_param_1,
	.param .u64 .ptr .align 1 _Z9layerNormPfS_S_S_ii_param_2,
	.param .u64 .ptr .align 1 _Z9layerNormPfS_S_S_ii_param_3,
	.param .u32 _Z9layerNormPfS_S_S_ii_param_4,
	.param .u32 _Z9layerNormPfS_S_S_ii_param_5
)
{
	.reg .pred 	%p<29>;
	.reg .b32 	%r<93>;
	.reg .b32 	%f<289>;
	.reg .b64 	%rd<58>;

	ld.param.u64 	%rd15, [_Z9layerNormPfS_S_S_ii_param_0];
	ld.param.u64 	%rd16, [_Z9layerNormPfS_S_S_ii_param_1];
	ld.param.u64 	%rd17, [_Z9layerNormPfS_S_S_ii_param_2];
	ld.param.u64 	%rd18, [_Z9layerNormPfS_S_S_ii_param_3];
	ld.param.u32 	%r59, [_Z9layerNormPfS_S_S_ii_param_4];
	ld.param.u32 	%r58, [_Z9layerNormPfS_S_S_ii_param_5];
	cvta.to.global.u64 	%rd1, %rd16;
	cvta.to.global.u64 	%rd2, %rd18;
	cvta.to.global.u64 	%rd3, %rd15;
	cvta.to.global.u64 	%rd4, %rd17;
	mov.u32 	%r60, %ctaid.x;
	mov.u32 	%r61, %ntid.x;
	mov.u32 	%r62, %tid.x;
	mad.lo.s32 	%r1, %r60, %r61, %r62;
	setp.ge.s32 	%p1, %r1, %r59;
	@%p1 bra 	$L__BB1_39;
	setp.lt.s32 	%p2, %r58, 1;
	mov.f32 	%f279, 0f00000000;
	@%p2 bra 	$L__BB1_14;
	mul.lo.s32 	%r2, %r58, %r1;
	and.b32  	%r3, %r58, 15;
	setp.lt.u32 	%p3, %r58, 16;
	mov.f32 	%f279, 0f00000000;
	mov.b32 	%r77, 0;
	@%p3 bra 	$L__BB1_5;
	and.b32  	%r77, %r58, 2147483632;
	neg.s32 	%r75, %r77;
	add.s64 	%rd5, %rd3, 32;
	mov.f32 	%f279, 0f00000000;
	mov.u32 	%r74, %r2;
$L__BB1_4:
	.pragma "nounroll";
	mul.wide.s32 	%rd19, %r74, 4;
	add.s64 	%rd20, %rd5, %rd19;
	ld.global.f32 	%f34, [%rd20+-32];
	add.f32 	%f35, %f279, %f34;
	ld.global.f32 	%f36, [%rd20+-28];
	add.f32 	%f37, %f35, %f36;
	ld.global.f32 	%f38, [%rd20+-24];
	add.f32 	%f39, %f37, %f38;
	ld.global.f32 	%f40, [%rd20+-20];
	add.f32 	%f41, %f39, %f40;
	ld.global.f32 	%f42, [%rd20+-16];
	add.f32 	%f43, %f41, %f42;
	ld.global.f32 	%f44, [%rd20+-12];
	add.f32 	%f45, %f43, %f44;
	ld.global.f32 	%f46, [%rd20+-8];
	add.f32 	%f47, %f45, %f46;
	ld.global.f32 	%f48, [%rd20+-4];
	add.f32 	%f49, %f47, %f48;
	ld.global.f32 	%f50, [%rd20];
	add.f32 	%f51, %f49, %f50;
	ld.global.f32 	%f52, [%rd20+4];
	add.f32 	%f53, %f51, %f52;
	ld.global.f32 	%f54, [%rd20+8];
	add.f32 	%f55, %f53, %f54;
	ld.global.f32 	%f56, [%rd20+12];
	add.f32 	%f57, %f55, %f56;
	ld.global.f32 	%f58, [%rd20+16];
	add.f32 	%f59, %f57, %f58;
	ld.global.f32 	%f60, [%rd20+20];
	add.f32 	%f61, %f59, %f60;
	ld.global.f32 	%f62, [%rd20+24];
	add.f32 	%f63, %f61, %f62;
	ld.global.f32 	%f64, [%rd20+28];
	add.f32 	%f279, %f63, %f64;
	add.s32 	%r75, %r75, 16;
	add.s32 	%r74, %r74, 16;
	setp.ne.s32 	%p4, %r75, 0;
	@%p4 bra 	$L__BB1_4;
$L__BB1_5:
	setp.eq.s32 	%p5, %r3, 0;
	@%p5 bra 	$L__BB1_14;
	and.b32  	%r11, %r58, 7;
	setp.lt.u32 	%p6, %r3, 8;
	@%p6 bra 	$L__BB1_8;
	add.s32 	%r64, %r77, %r2;
	mul.wide.s32 	%rd21, %r64, 4;
	add.s64 	%rd22, %rd3, %rd21;
	ld.global.f32 	%f66, [%rd22];
	add.f32 	%f67, %f279, %f66;
	ld.global.f32 	%f68, [%rd22+4];
	add.f32 	%f69, %f67, %f68;
	ld.global.f32 	%f70, [%rd22+8];
	add.f32 	%f71, %f69, %f70;
	ld.global.f32 	%f72, [%rd22+12];
	add.f32 	%f73, %f71, %f72;
	ld.global.f32 	%f74, [%rd22+16];
	add.f32 	%f75, %f73, %f74;
	ld.global.f32 	%f76, [%rd22+20];
	add.f32 	%f77, %f75, %f76;
	ld.global.f32 	%f78, [%rd22+24];
	add.f32 	%f79, %f77, %f78;
	ld.global.f32 	%f80, [%rd22+28];
	add.f32 	%f279, %f79, %f80;
	add.s32 	%r77, %r77, 8;
$L__BB1_8:
	setp.eq.s32 	%p7, %r11, 0;
	@%p7 bra 	$L__BB1_14;
	and.b32  	%r14, %r58, 3;
	setp.lt.u32 	%p8, %r11, 4;
	@%p8 bra 	$L__BB1_11;
	add.s32 	%r65, %r77, %r2;
	mul.wide.s32 	%rd23, %r65, 4;
	add.s64 	%rd24, %rd3, %rd23;
	ld.global.f32 	%f82, [%rd24];
	add.f32 	%f83, %f279, %f82;
	ld.global.f32 	%f84, [%rd24+4];
	add.f32 	%f85, %f83, %f84;
	ld.global.f32 	%f86, [%rd24+8];
	add.f32 	%f87, %f85, %f86;
	ld.global.f32 	%f88, [%rd24+12];
	add.f32 	%f279, %f87, %f88;
	add.s32 	%r77, %r77, 4;
$L__BB1_11:
	setp.eq.s32 	%p9, %r14, 0;
	@%p9 bra 	$L__BB1_14;
	add.s32 	%r80, %r77, %r2;
	neg.s32 	%r79, %r14;
$L__BB1_13:
	.pragma "nounroll";
	mul.wide.s32 	%rd25, %r80, 4;
	add.s64 	%rd26, %rd3, %rd25;
	ld.global.f32 	%f89, [%rd26];
	add.f32 	%f279, %f279, %f89;
	add.s32 	%r80, %r80, 1;
	add.s32 	%r79, %r79, 1;
	setp.ne.s32 	%p10, %r79, 0;
	@%p10 bra 	$L__BB1_13;
$L__BB1_14:
	setp.lt.s32 	%p11, %r58, 1;
	cvt.rn.f32.s32 	%f14, %r58;
	div.rn.f32 	%f15, %f279, %f14;
	mov.f32 	%f288, 0f00000000;
	@%p11 bra 	$L__BB1_27;
	mul.lo.s32 	%r23, %r58, %r1;
	and.b32  	%r24, %r58, 15;
	setp.lt.u32 	%p12, %r58, 16;
	mov.f32 	%f288, 0f00000000;
	mov.b32 	%r84, 0;
	@%p12 bra 	$L__BB1_18;
	and.b32  	%r84, %r58, 2147483632;
	neg.s32 	%r82, %r84;
	add.s64 	%rd6, %rd3, 32;
	mov.f32 	%f288, 0f00000000;
	mov.u32 	%r81, %r23;
$L__BB1_17:
	.pragma "nounroll";
	mul.wide.s32 	%rd27, %r81, 4;
	add.s64 	%rd28, %rd6, %rd27;
	ld.global.f32 	%f94, [%rd28+-32];
	sub.f32 	%f95, %f94, %f15;
	fma.rn.f32 	%f96, %f95, %f95, %f288;
	ld.global.f32 	%f97, [%rd28+-28];
	sub.f32 	%f98, %f97, %f15;
	fma.rn.f32 	%f99, %f98, %f98, %f96;
	ld.global.f32 	%f100, [%rd28+-24];
	sub.f32 	%f101, %f100, %f15;
	fma.rn.f32 	%f102, %f101, %f101, %f99;
	ld.global.f32 	%f103, [%rd28+-20];
	sub.f32 	%f104, %f103, %f15;
	fma.rn.f32 	%f105, %f104, %f104, %f102;
	ld.global.f32 	%f106, [%rd28+-16];
	sub.f32 	%f107, %f106, %f15;
	fma.rn.f32 	%f108, %f107, %f107, %f105;
	ld.global.f32 	%f109, [%rd28+-12];
	sub.f32 	%f110, %f109, %f15;
	fma.rn.f32 	%f111, %f110, %f110, %f108;
	ld.global.f32 	%f112, [%rd28+-8];
	sub.f32 	%f113, %f112, %f15;
	fma.rn.f32 	%f114, %f113, %f113, %f111;
	ld.global.f32 	%f115, [%rd28+-4];
	sub.f32 	%f116, %f115, %f15;
	fma.rn.f32 	%f117, %f116, %f116, %f114;
	ld.global.f32 	%f118, [%rd28];
	sub.f32 	%f119, %f118, %f15;
	fma.rn.f32 	%f120, %f119, %f119, %f117;
	ld.global.f32 	%f121, [%rd28+4];
	sub.f32 	%f122, %f121, %f15;
	fma.rn.f32 	%f123, %f122, %f122, %f120;
	ld.global.f32 	%f124, [%rd28+8];
	sub.f32 	%f125, %f124, %f15;
	fma.rn.f32 	%f126, %f125, %f125, %f123;
	ld.global.f32 	%f127, [%rd28+12];
	sub.f32 	%f128, %f127, %f15;
	fma.rn.f32 	%f129, %f128, %f128, %f126;
	ld.global.f32 	%f130, [%rd28+16];
	sub.f32 	%f131, %f130, %f15;
	fma.rn.f32 	%f132, %f131, %f131, %f129;
	ld.global.f32 	%f133, [%rd28+20];
	sub.f32 	%f134, %f133, %f15;
	fma.rn.f32 	%f135, %f134, %f134, %f132;
	ld.global.f32 	%f136, [%rd28+24];
	sub.f32 	%f137, %f136, %f15;
	fma.rn.f32 	%f138, %f137, %f137, %f135;
	ld.global.f32 	%f139, [%rd28+28];
	sub.f32 	%f140, %f139, %f15;
	fma.rn.f32 	%f288, %f140, %f140, %f138;
	add.s32 	%r82, %r82, 16;
	add.s32 	%r81, %r81, 16;
	setp.ne.s32 	%p13, %r82, 0;
	@%p13 bra 	$L__BB1_17;
$L__BB1_18:
	setp.eq.s32 	%p14, %r24, 0;
	@%p14 bra 	$L__BB1_27;
	and.b32  	%r32, %r58, 7;
	setp.lt.u32 	%p15, %r24, 8;
	@%p15 bra 	$L__BB1_21;
	add.s32 	%r67, %r84, %r23;
	mul.wide.s32 	%rd29, %r67, 4;
	add.s64 	%rd30, %rd3, %rd29;
	ld.global.f32 	%f142, [%rd30];
	sub.f32 	%f143, %f142, %f15;
	fma.rn.f32 	%f144, %f143, %f143, %f288;
	ld.global.f32 	%f145, [%rd30+4];
	sub.f32 	%f146, %f145, %f15;
	fma.rn.f32 	%f147, %f146, %f146, %f144;
	ld.global.f32 	%f148, [%rd30+8];
	sub.f32 	%f149, %f148, %f15;
	fma.rn.f32 	%f150, %f149, %f149, %f147;
	ld.global.f32 	%f151, [%rd30+12];
	sub.f32 	%f152, %f151, %f15;
	fma.rn.f32 	%f153, %f152, %f152, %f150;
	ld.global.f32 	%f154, [%rd30+16];
	sub.f32 	%f155, %f154, %f15;
	fma.rn.f32 	%f156, %f155, %f155, %f153;
	ld.global.f32 	%f157, [%rd30+20];
	sub.f32 	%f158, %f157, %f15;
	fma.rn.f32 	%f159, %f158, %f158, %f156;
	ld.global.f32 	%f160, [%rd30+24];
	sub.f32 	%f161, %f160, %f15;
	fma.rn.f32 	%f162, %f161, %f161, %f159;
	ld.global.f32 	%f163, [%rd30+28];
	sub.f32 	%f164, %f163, %f15;
	fma.rn.f32 	%f288, %f164, %f164, %f162;
	add.s32 	%r84, %r84, 8;
$L__BB1_21:
	setp.eq.s32 	%p16, %r32, 0;
	@%p16 bra 	$L__BB1_27;
	and.b32  	%r35, %r58, 3;
	setp.lt.u32 	%p17, %r32, 4;
	@%p17 bra 	$L__BB1_24;
	add.s32 	%r68, %r84, %r23;
	mul.wide.s32 	%rd31, %r68, 4;
	add.s64 	%rd32, %rd3, %rd31;
	ld.global.f32 	%f166, [%rd32];
	sub.f32 	%f167, %f166, %f15;
	fma.rn.f32 	%f168, %f167, %f167, %f288;
	ld.global.f32 	%f169, [%rd32+4];
	sub.f32 	%f170, %f169, %f15;
	fma.rn.f32 	%f171, %f170, %f170, %f168;
	ld.global.f32 	%f172, [%rd32+8];
	sub.f32 	%f173, %f172, %f15;
	fma.rn.f32 	%f174, %f173, %f173, %f171;
	ld.global.f32 	%f175, [%rd32+12];
	sub.f32 	%f176, %f175, %f15;
	fma.rn.f32 	%f288, %f176, %f176, %f174;
	add.s32 	%r84, %r84, 4;
$L__BB1_24:
	setp.eq.s32 	%p18, %r35, 0;
	@%p18 bra 	$L__BB1_27;
	add.s32 	%r87, %r84, %r23;
	neg.s32 	%r86, %r35;
$L__BB1_26:
	.pragma "nounroll";
	mul.wide.s32 	%rd33, %r87, 4;
	add.s64 	%rd34, %rd3, %rd33;
	ld.global.f32 	%f177, [%rd34];
	sub.f32 	%f178, %f177, %f15;
	fma.rn.f32 	%f288, %f178, %f178, %f288;
	add.s32 	%r87, %r87, 1;
	add.s32 	%r86, %r86, 1;
	setp.ne.s32 	%p19, %r86, 0;
	@%p19 bra 	$L__BB1_26;
$L__BB1_27:
	setp.lt.s32 	%p20, %r58, 1;
	div.rn.f32 	%f179, %f288, %f14;
	add.f32 	%f180, %f179, 0f3727C5AC;
	sqrt.rn.f32 	%f29, %f180;
	@%p20 bra 	$L__BB1_39;
	mul.lo.s32 	%r44, %r58, %r1;
	and.b32  	%r45, %r58, 7;
	setp.lt.u32 	%p21, %r58, 8;
	mov.b32 	%r91, 0;
	@%p21 bra 	$L__BB1_31;
	and.b32  	%r91, %r58, 2147483640;
	neg.s32 	%r89, %r91;
	add.s64 	%rd57, %rd4, 16;
	add.s64 	%rd56, %rd2, 16;
	add.s64 	%rd9, %rd3, 16;
	add.s64 	%rd10, %rd1, 16;
	mov.u32 	%r88, %r44;
$L__BB1_30:
	.pragma "nounroll";
	mul.wide.s32 	%rd35, %r88, 4;
	add.s64 	%rd36, %rd9, %rd35;
	add.s64 	%rd37, %rd10, %rd35;
	ld.global.f32 	%f181, [%rd57+-16];
	ld.global.f32 	%f182, [%rd36+-16];
	sub.f32 	%f183, %f182, %f15;
	div.rn.f32 	%f184, %f183, %f29;
	ld.global.f32 	%f185, [%rd56+-16];
	fma.rn.f32 	%f186, %f181, %f184, %f185;
	st.global.f32 	[%rd37+-16], %f186;
	ld.global.f32 	%f187, [%rd57+-12];
	ld.global.f32 	%f188, [%rd36+-12];
	sub.f32 	%f189, %f188, %f15;
	div.rn.f32 	%f190, %f189, %f29;
	ld.global.f32 	%f191, [%rd56+-12];
	fma.rn.f32 	%f192, %f187, %f190, %f191;
	st.global.f32 	[%rd37+-12], %f192;
	ld.global.f32 	%f193, [%rd57+-8];
	ld.global.f32 	%f194, [%rd36+-8];
	sub.f32 	%f195, %f194, %f15;
	div.rn.f32 	%f196, %f195, %f29;
	ld.global.f32 	%f197, [%rd56+-8];
	fma.rn.f32 	%f198, %f193, %f196, %f197;
	st.global.f32 	[%rd37+-8], %f198;
	ld.global.f32 	%f199, [%rd57+-4];
	ld.global.f32 	%f200, [%rd36+-4];
	sub.f32 	%f201, %f200, %f15;
	div.rn.f32 	%f202, %f201, %f29;
	ld.global.f32 	%f203, [%rd56+-4];
	fma.rn.f32 	%f204, %f199, %f202, %f203;
	st.global.f32 	[%rd37+-4], %f204;
	ld.global.f32 	%f205, [%rd57];
	ld.global.f32 	%f206, [%rd36];
	sub.f32 	%f207, %f206, %f15;
	div.rn.f32 	%f208, %f207, %f29;
	ld.global.f32 	%f209, [%rd56];
	fma.rn.f32 	%f210, %f205, %f208, %f209;
	st.global.f32 	[%rd37], %f210;
	ld.global.f32 	%f211, [%rd57+4];
	ld.global.f32 	%f212, [%rd36+4];
	sub.f32 	%f213, %f212, %f15;
	div.rn.f32 	%f214, %f213, %f29;
	ld.global.f32 	%f215, [%rd56+4];
	fma.rn.f32 	%f216, %f211, %f214, %f215;
	st.global.f32 	[%rd37+4], %f216;
	ld.global.f32 	%f217, [%rd57+8];
	ld.global.f32 	%f218, [%rd36+8];
	sub.f32 	%f219, %f218, %f15;
	div.rn.f32 	%f220, %f219, %f29;
	ld.global.f32 	%f221, [%rd56+8];
	fma.rn.f32 	%f222, %f217, %f220, %f221;
	st.global.f32 	[%rd37+8], %f222;
	ld.global.f32 	%f223, [%rd57+12];
	ld.global.f32 	%f224, [%rd36+12];
	sub.f32 	%f225, %f224, %f15;
	div.rn.f32 	%f226, %f225, %f29;
	ld.global.f32 	%f227, [%rd56+12];
	fma.rn.f32 	%f228, %f223, %f226, %f227;
	st.global.f32 	[%rd37+12], %f228;
	add.s32 	%r89, %r89, 8;
	add.s64 	%rd57, %rd57, 32;
	add.s64 	%rd56, %rd56, 32;
	add.s32 	%r88, %r88, 8;
	setp.ne.s32 	%p22, %r89, 0;
	@%p22 bra 	$L__BB1_30;
$L__BB1_31:
	setp.eq.s32 	%p23, %r45, 0;
	@%p23 bra 	$L__BB1_39;
	and.b32  	%r53, %r58, 3;
	setp.lt.u32 	%p24, %r45, 4;
	@%p24 bra 	$L__BB1_34;
	mul.wide.u32 	%rd38, %r91, 4;
	add.s64 	%rd39, %rd4, %rd38;
	ld.global.f32 	%f229, [%rd39];
	add.s32 	%r70, %r91, %r44;
	mul.wide.s32 	%rd40, %r70, 4;
	add.s64 	%rd41, %rd3, %rd40;
	ld.global.f32 	%f230, [%rd41];
	sub.f32 	%f231, %f230, %f15;
	div.rn.f32 	%f232, %f231, %f29;
	add.s64 	%rd42, %rd2, %rd38;
	ld.global.f32 	%f233, [%rd42];
	fma.rn.f32 	%f234, %f229, %f232, %f233;
	add.s64 	%rd43, %rd1, %rd40;
	st.global.f32 	[%rd43], %f234;
	ld.global.f32 	%f235, [%rd39+4];
	ld.global.f32 	%f236, [%rd41+4];
	sub.f32 	%f237, %f236, %f15;
	div.rn.f32 	%f238, %f237, %f29;
	ld.global.f32 	%f239, [%rd42+4];
	fma.rn.f32 	%f240, %f235, %f238, %f239;
	st.global.f32 	[%rd43+4], %f240;
	ld.global.f32 	%f241, [%rd39+8];
	ld.global.f32 	%f242, [%rd41+8];
	sub.f32 	%f243, %f242, %f15;
	div.rn.f32 	%f244, %f243, %f29;
	ld.global.f32 	%f245, [%rd42+8];
	fma.rn.f32 	%f246, %f241, %f244, %f245;
	st.global.f32 	[%rd43+8], %f246;
	ld.global.f32 	%f247, [%rd39+12];
	ld.global.f32 	%f248, [%rd41+12];
	sub.f32 	%f249, %f248, %f15;
	div.rn.f32 	%f250, %f249, %f29;
	ld.global.f32 	%f251, [%rd42+12];
	fma.rn.f32 	%f252, %f247, %f250, %f251;
	st.global.f32 	[%rd43+12], %f252;
	add.s32 	%r91, %r91, 4;
$L__BB1_34:
	setp.eq.s32 	%p25, %r53, 0;
	@%p25 bra 	$L__BB1_39;
	setp.eq.s32 	%p26, %r53, 1;
	@%p26 bra 	$L__BB1_37;
	mul.wide.u32 	%rd44, %r91, 4;
	add.s64 	%rd45, %rd4, %rd44;
	ld.global.f32 	%f253, [%rd45];
	add.s32 	%r71, %r91, %r44;
	mul.wide.s32 	%rd46, %r71, 4;
	add.s64 	%rd47, %rd3, %rd46;
	ld.global.f32 	%f254, [%rd47];
	sub.f32 	%f255, %f254, %f15;
	div.rn.f32 	%f256, %f255, %f29;
	add.s64 	%rd48, %rd2, %rd44;
	ld.global.f32 	%f257, [%rd48];
	fma.rn.f32 	%f258, %f253, %f256, %f257;
	add.s64 	%rd49, %rd1, %rd46;
	st.global.f32 	[%rd49], %f258;
	ld.global.f32 	%f259, [%rd45+4];
	ld.global.f32 	%f260, [%rd47+4];
	sub.f32 	%f261, %f260, %f15;
	div.rn.f32 	%f262, %f261, %f29;
	ld.global.f32 	%f263, [%rd48+4];
	fma.rn.f32 	%f264, %f259, %f262, %f263;
	st.global.f32 	[%rd49+4], %f264;
	add.s32 	%r91, %r91, 2;
$L__BB1_37:
	and.b32  	%r72, %r58, 1;
	setp.eq.b32 	%p27, %r72, 1;
	not.pred 	%p28, %p27;
	@%p28 bra 	$L__BB1_39;
	mul.wide.u32 	%rd50, %r91, 4;
	add.s64 	%rd51, %rd4, %rd50;
	ld.global.f32 	%f265, [%rd51];
	add.s32 	%r73, %r91, %r44;
	mul.wide.s32 	%rd52, %r73, 4;
	add.s64 	%rd53, %rd3, %rd52;
	ld.global.f32 	%f266, [%rd53];
	sub.f32 	%f267, %f266, %f15;
	div.rn.f32 	%f268, %f267, %f29;
	add.s64 	%rd54, %rd2, %rd50;
	ld.global.f32 	%f269, [%rd54];
	fma.rn.f32 	%f270, %f265, %f268, %f269;
	add.s64 	%rd55, %rd1, %rd52;
	st.global.f32 	[%rd55], %f270;
$L__BB1_39:
	ret;

}
	// .globl	_Z4geluPfS_i
.visible .entry _Z4geluPfS_i(
	.param .u64 .ptr .align 1 _Z4geluPfS_i_param_0,
	.param .u64 .ptr .align 1 _Z4geluPfS_i_param_1,
	.param .u32 _Z4geluPfS_i_param_2
)
{
	.reg .pred 	%p<14>;
	.reg .b32 	%r<15>;
	.reg .b32 	%f<85>;
	.reg .b64 	%rd<9>;

	ld.param.u64 	%rd1, [_Z4geluPfS_i_param_0];
	ld.param.u64 	%rd2, [_Z4geluPfS_i_param_1];
	ld.param.u32 	%r2, [_Z4geluPfS_i_param_2];
	mov.u32 	%r3, %ctaid.x;
	mov.u32 	%r4, %ntid.x;
	mov.u32 	%r5, %tid.x;
	mad.lo.s32 	%r1, %r3, %r4, %r5;
	setp.ge.s32 	%p1, %r1, %r2;
	@%p1 bra 	$L__BB2_9;
	cvta.to.global.u64 	%rd3, %rd1;
	mul.wide.s32 	%rd4, %r1, 4;
	add.s64 	%rd5, %rd3, %rd4;
	ld.global.f32 	%f1, [%rd5];
	abs.f32 	%f2, %f1;
	setp.lt.f32 	%p2, %f2, 0f00800000;
	mul.f32 	%f9, %f2, 0f4B800000;
	selp.f32 	%f10, %f9, %f2, %p2;
	selp.f32 	%f11, 0fC1C00000, 0f00000000, %p2;
	mov.b32 	%r6, %f10;
	add.s32 	%r7, %r6, -1060439283;
	and.b32  	%r8, %r7, -8388608;
	sub.s32 	%r9, %r6, %r8;
	mov.b32 	%f12, %r9;
	cvt.rn.f32.s32 	%f13, %r8;
	fma.rn.f32 	%f14, %f13, 0f34000000, %f11;
	add.f32 	%f15, %f12, 0fBF800000;
	add.f32 	%f16, %f12, 0f3F800000;
	rcp.approx.ftz.f32 	%f17, %f16;
	add.f32 	%f18, %f15, %f15;
	mul.f32 	%f19, %f18, %f17;
	mul.f32 	%f20, %f19, %f19;
	sub.f32 	%f21, %f15, %f19;
	add.f32 	%f22, %f21, %f21;
	neg.f32 	%f23, %f19;
	fma.rn.f32 	%f24, %f23, %f15, %f22;
	mul.rn.f32 	%f25, %f17, %f24;
	fma.rn.f32 	%f26, %f20, 0f3A2C32E4, 0f3B52E7DB;
	fma.rn.f32 	%f27, %f26, %f20, 0f3C93BB73;
	fma.rn.f32 	%f28, %f27, %f20, 0f3DF6384F;
	mul.rn.f32 	%f29, %f28, %f20;
	fma.rn.f32 	%f30, %f19, 0f3FB8AA3B, %f14;
	sub.f32 	%f31, %f14, %f30;
	fma.rn.f32 	%f32, %f19, 0f3FB8AA3B, %f31;
	fma.rn.f32 	%f33, %f25, 0f3FB8AA3B, %f32;
	fma.rn.f32 	%f34, %f19, 0f32A55E34, %f33;
	mul.f32 	%f35, %f29, 0f40400000;
	fma.rn.f32 	%f36, %f35, %f25, %f34;
	fma.rn.f32 	%f37, %f29, %f19, %f36;
	add.rn.f32 	%f38, %f30, %f37;
	neg.f32 	%f39, %f30;
	add.rn.f32 	%f40, %f38, %f39;
	neg.f32 	%f41, %f40;
	add.rn.f32 	%f42, %f37, %f41;
	mov.f32 	%f43, 0f40400000;
	mul.rn.f32 	%f44, %f38, %f43;
	neg.f32 	%f45, %f44;
	fma.rn.f32 	%f46, %f38, 0f40400000, %f45;
	fma.rn.f32 	%f47, %f42, 0f40400000, %f46;
	cvt.rni.f32.f32 	%f48, %f44;
	sub.f32 	%f49, %f44, %f48;
	add.f32 	%f50, %f49, %f47;
	fma.rn.f32 	%f51, %f50, 0f391FCB8E, 0f3AAF85ED;
	fma.rn.f32 	%f52, %f51, %f50, 0f3C1D9856;
	fma.rn.f32 	%f53, %f52, %f50, 0f3D6357BB;
	fma.rn.f32 	%f54, %f53, %f50, 0f3E75FDEC;
	fma.rn.f32 	%f55, %f54, %f50, 0f3F317218;
	fma.rn.f32 	%f56, %f55, %f50, 0f3F800000;
	cvt.rzi.s32.f32 	%r10, %f48;
	setp.gt.f32 	%p3, %f48, 0f00000000;
	selp.b32 	%r11, 0, -2097152000, %p3;
	add.s32 	%r12, %r11, 2130706432;
	mov.b32 	%f57, %r12;
	mul.f32 	%f58, %f56, %f57;
	shl.b32 	%r13, %r10, 23;
	sub.s32 	%r14, %r13, %r11;
	mov.b32 	%f59, %r14;
	mul.f32 	%f60, %f58, %f59;
	abs.f32 	%f61, %f44;
	setp.gt.f32 	%p4, %f61, 0f43180000;
	setp.lt.f32 	%p5, %f44, 0f00000000;
	selp.f32 	%f62, 0f00000000, 0f7F800000, %p5;
	selp.f32 	%f3, %f62, %f60, %p4;
	setp.eq.f32 	%p6, %f1, 0f3F800000;
	mov.f32 	%f84, 0f3F800000;
	@%p6 bra 	$L__BB2_8;
	setp.num.f32 	%p7, %f2, %f2;
	@%p7 bra 	$L__BB2_4;
	mov.f32 	%f63, 0f40400000;
	add.rn.f32 	%f84, %f1, %f63;
	bra.uni 	$L__BB2_8;
$L__BB2_4:
	setp.neu.f32 	%p8, %f1, 0f00000000;
	setp.neu.f32 	%p9, %f2, 0f7F800000;
	and.pred  	%p10, %p8, %p9;
	@%p10 bra 	$L__BB2_6;
	add.f32 	%f84, %f1, %f1;
	bra.uni 	$L__BB2_8;
$L__BB2_6:
	setp.geu.f32 	%p11, %f1, 0f00000000;
	mov.f32 	%f84, %f3;
	@%p11 bra 	$L__BB2_8;
	neg.f32 	%f84, %f3;
$L__BB2_8:
	fma.rn.f32 	%f64, %f84, 0f3D372713, %f1;
	mul.f32 	%f65, %f64, 0f3F4C4229;
	abs.f32 	%f66, %f65;
	mul.f32 	%f67, %f66, 0f4038AA3B;
	ex2.approx.ftz.f32 	%f68, %f67;
	add.f32 	%f69, %f68, 0f3F800000;
	rcp.approx.ftz.f32 	%f70, %f69;
	fma.rn.f32 	%f71, %f70, 0fC0000000, 0f3F800000;
	setp.ge.f32 	%p12, %f66, 0f41102CB4;
	selp.f32 	%f72, 0f3F800000, %f71, %p12;
	copysign.f32 	%f73, %f65, %f72;
	mul.f32 	%f74, %f65, %f65;
	fma.rn.f32 	%f75, %f74, 0f3C80F082, 0fBD563CAE;
	fma.rn.f32 	%f76, %f75, %f74, 0f3E085941;
	fma.rn.f32 	%f77, %f76, %f74, 0fBEAAA9ED;
	fma.rn.f32 	%f78, %f77, %f74, 0f00000000;
	fma.rn.f32 	%f79, %f78, %f65, %f65;
	setp.ge.f32 	%p13, %f66, 0f3F19999A;
	selp.f32 	%f80, %f73, %f79, %p13;
	add.f32 	%f81, %f80, 0f3F800000;
	mul.f32 	%f82, %f1, 0f3F000000;
	mul.f32 	%f83, %f82, %f81;
	cvta.to.global.u64 	%rd6, %rd2;
	add.s64 	%rd8, %rd6, %rd4;
	st.global.f32 	[%rd8], %f83;
$L__BB2_9:
	ret;

}
	// .globl	_Z19causalSelfAttentionPfS_S_S_iii
.visible .entry _Z19causalSelfAttentionPfS_S_S_iii(
	.param .u64 .ptr .align 1 _Z19causalSelfAttentionPfS_S_S_iii_param_0,
	.param .u64 .ptr .align 1 _Z19causalSelfAttentionPfS_S_S_iii_param_1,
	.param .u64 .ptr .align 1 _Z19causalSelfAttentionPfS_S_S_iii_param_2,
	.param .u64 .ptr .align 1 _Z19causalSelfAttentionPfS_S_S_iii_param_3,
	.param .u32 _Z19causalSelfAttentionPfS_S_S_iii_param_4,
	.param .u32 _Z19causalSelfAttentionPfS_S_S_iii_param_5,
	.param .u32 _Z19causalSelfAttentionPfS_S_S_iii_param_6
)
{
	.reg .pred 	%p<22>;
	.reg .b32 	%r<103>;
	.reg .b32 	%f<214>;
	.reg .b64 	%rd<44>;

	ld.param.u64 	%rd6, [_Z19causalSelfAttentionPfS_S_S_iii_param_0];
	ld.param.u64 	%rd7, [_Z19causalSelfAttentionPfS_S_S_iii_param_1];
	ld.param.u64 	%rd8, [_Z19causalSelfAttentionPfS_S_S_iii_param_2];
	ld.param.u32 	%r58, [_Z19causalSelfAttentionPfS_S_S_iii_param_4];
	ld.param.u32 	%r59, [_Z19causalSelfAttentionPfS_S_S_iii_param_6];
	cvta.to.global.u64 	%rd1, %rd7;
	cvta.to.global.u64 	%rd2, %rd6;
	cvta.to.global.u64 	%rd3, %rd8;
	mov.u32 	%r1, %ctaid.z;
	mov.u32 	%r60, %ctaid.y;
	mov.u32 	%r61, %ntid.y;
	mov.u32 	%r62, %tid.y;
	mad.lo.s32 	%r2, %r60, %r61, %r62;
	mov.u32 	%r63, %ctaid.x;
	mov.u32 	%r64, %ntid.x;
	mov.u32 	%r65, %tid.x;
	mad.lo.s32 	%r3, %r63, %r64, %r65;
	max.s32 	%r66, %r2, %r3;
	setp.ge.s32 	%p1, %r66, %r58;
	setp.gt.s32 	%p2, %r3, %r2;
	or.pred  	%p3, %p2, %p1;
	@%p3 bra 	$L__BB3_27;
	setp.lt.s32 	%p4, %r59, 1;
	mov.f32 	%f213, 0f00000000;
	@%p4 bra 	$L__BB3_14;
	mul.lo.s32 	%r68, %r58, %r1;
	mul.lo.s32 	%r69, %r68, %r59;
	mad.lo.s32 	%r4, %r59, %r2, %r69;
	mad.lo.s32 	%r5, %r59, %r3, %r69;
	and.b32  	%r6, %r59, 15;
	setp.lt.u32 	%p5, %r59, 16;
	mov.f32 	%f213, 0f00000000;
	mov.b32 	%r89, 0;
	@%p5 bra 	$L__BB3_5;
	and.b32  	%r89, %r59, 2147483632;
	neg.s32 	%r87, %r89;
	mov.f32 	%f213, 0f00000000;
	mov.u32 	%r85, %r5;
	mov.u32 	%r86, %r4;
$L__BB3_4:
	.pragma "nounroll";
	mul.wide.s32 	%rd9, %r86, 4;
	add.s64 	%rd10, %rd2, %rd9;
	mul.wide.s32 	%rd11, %r85, 4;
	add.s64 	%rd12, %rd1, %rd11;
	ld.global.f32 	%f19, [%rd10];
	ld.global.f32 	%f20, [%rd12];
	fma.rn.f32 	%f21, %f19, %f20, %f213;
	ld.global.f32 	%f22, [%rd10+4];
	ld.global.f32 	%f23, [%rd12+4];
	fma.rn.f32 	%f24, %f22, %f23, %f21;
	ld.global.f32 	%f25, [%rd10+8];
	ld.global.f32 	%f26, [%rd12+8];
	fma.rn.f32 	%f27, %f25, %f26, %f24;
	ld.global.f32 	%f28, [%rd10+12];
	ld.global.f32 	%f29, [%rd12+12];
	fma.rn.f32 	%f30, %f28, %f29, %f27;
	ld.global.f32 	%f31, [%rd10+16];
	ld.global.f32 	%f32, [%rd12+16];
	fma.rn.f32 	%f33, %f31, %f32, %f30;
	ld.global.f32 	%f34, [%rd10+20];
	ld.global.f32 	%f35, [%rd12+20];
	fma.rn.f32 	%f36, %f34, %f35, %f33;
	ld.global.f32 	%f37, [%rd10+24];
	ld.global.f32 	%f38, [%rd12+24];
	fma.rn.f32 	%f39, %f37, %f38, %f36;
	ld.global.f32 	%f40, [%rd10+28];
	ld.global.f32 	%f41, [%rd12+28];
	fma.rn.f32 	%f42, %f40, %f41, %f39;
	ld.global.f32 	%f43, [%rd10+32];
	ld.global.f32 	%f44, [%rd12+32];
	fma.rn.f32 	%f45, %f43, %f44, %f42;
	ld.global.f32 	%f46, [%rd10+36];
	ld.global.f32 	%f47, [%rd12+36];
	fma.rn.f32 	%f48, %f46, %f47, %f45;
	ld.global.f32 	%f49, [%rd10+40];
	ld.global.f32 	%f50, [%rd12+40];
	fma.rn.f32 	%f51, %f49, %f50, %f48;
	ld.global.f32 	%f52, [%rd10+44];
	ld.global.f32 	%f53, [%rd12+44];
	fma.rn.f32 	%f54, %f52, %f53, %f51;
	ld.global.f32 	%f55, [%rd10+48];
	ld.global.f32 	%f56, [%rd12+48];
	fma.rn.f32 	%f57, %f55, %f56, %f54;
	ld.global.f32 	%f58, [%rd10+52];
	ld.global.f32 	%f59, [%rd12+52];
	fma.rn.f32 	%f60, %f58, %f59, %f57;
	ld.global.f32 	%f61, [%rd10+56];
	ld.global.f32 	%f62, [%rd12+56];
	fma.rn.f32 	%f63, %f61, %f62, %f60;
	ld.global.f32 	%f64, [%rd10+60];
	ld.global.f32 	%f65, [%rd12+60];
	fma.rn.f32 	%f213, %f64, %f65, %f63;
	add.s32 	%r87, %r87, 16;
	add.s32 	%r86, %r86, 16;
	add.s32 	%r85, %r85, 16;
	setp.ne.s32 	%p6, %r87, 0;
	@%p6 bra 	$L__BB3_4;
$L__BB3_5:
	setp.eq.s32 	%p7, %r6, 0;
	@%p7 bra 	$L__BB3_14;
	and.b32  	%r16, %r59, 7;
	setp.lt.u32 	%p8, %r6, 8;
	@%p8 bra 	$L__BB3_8;
	add.s32 	%r71, %r4, %r89;
	mul.wide.s32 	%rd13, %r71, 4;
	add.s64 	%rd14, %rd2, %rd13;
	ld.global.f32 	%f67, [%rd14];
	add.s32 	%r72, %r5, %r89;
	mul.wide.s32 	%rd15, %r72, 4;
	add.s64 	%rd16, %rd1, %rd15;
	ld.global.f32 	%f68, [%rd16];
	fma.rn.f32 	%f69, %f67, %f68, %f213;
	ld.global.f32 	%f70, [%rd14+4];
	ld.global.f32 	%f71, [%rd16+4];
	fma.rn.f32 	%f72, %f70, %f71, %f69;
	ld.global.f32 	%f73, [%rd14+8];
	ld.global.f32 	%f74, [%rd16+8];
	fma.rn.f32 	%f75, %f73, %f74, %f72;
	ld.global.f32 	%f76, [%rd14+12];
	ld.global.f32 	%f77, [%rd16+12];
	fma.rn.f32 	%f78, %f76, %f77, %f75;
	ld.global.f32 	%f79, [%rd14+16];
	ld.global.f32 	%f80, [%rd16+16];
	fma.rn.f32 	%f81, %f79, %f80, %f78;
	ld.global.f32 	%f82, [%rd14+20];
	ld.global.f32 	%f83, [%rd16+20];
	fma.rn.f32 	%f84, %f82, %f83, %f81;
	ld.global.f32 	%f85, [%rd14+24];
	ld.global.f32 	%f86, [%rd16+24];
	fma.rn.f32 	%f87, %f85, %f86, %f84;
	ld.global.f32 	%f88, [%rd14+28];
	ld.global.f32 	%f89, [%rd16+28];
	fma.rn.f32 	%f213, %f88, %f89, %f87;
	add.s32 	%r89, %r89, 8;
$L__BB3_8:
	setp.eq.s32 	%p9, %r16, 0;
	@%p9 bra 	$L__BB3_14;
	and.b32  	%r19, %r59, 3;
	setp.lt.u32 	%p10, %r16, 4;
	@%p10 bra 	$L__BB3_11;
	add.s32 	%r73, %r4, %r89;
	mul.wide.s32 	%rd17, %r73, 4;
	add.s64 	%rd18, %rd2, %rd17;
	ld.global.f32 	%f91, [%rd18];
	add.s32 	%r74, %r5, %r89;
	mul.wide.s32 	%rd19, %r74, 4;
	add.s64 	%rd20, %rd1, %rd19;
	ld.global.f32 	%f92, [%rd20];
	fma.rn.f32 	%f93, %f91, %f92, %f213;
	ld.global.f32 	%f94, [%rd18+4];
	ld.global.f32 	%f95, [%rd20+4];
	fma.rn.f32 	%f96, %f94, %f95, %f93;
	ld.global.f32 	%f97, [%rd18+8];
	ld.global.f32 	%f98, [%rd20+8];
	fma.rn.f32 	%f99, %f97, %f98, %f96;
	ld.global.f32 	%f100, [%rd18+12];
	ld.global.f32 	%f101, [%rd20+12];
	fma.rn.f32 	%f213, %f100, %f101, %f99;
	add.s32 	%r89, %r89, 4;
$L__BB3_11:
	setp.eq.s32 	%p11, %r19, 0;
	@%p11 bra 	$L__BB3_14;
	add.s32 	%r93, %r89, %r5;
	add.s32 	%r92, %r89, %r4;
	neg.s32 	%r91, %r19;
$L__BB3_13:
	.pragma "nounroll";
	mul.wide.s32 	%rd21, %r93, 4;
	add.s64 	%rd22, %rd1, %rd21;
	mul.wide.s32 	%rd23, %r92, 4;
	add.s64 	%rd24, %rd2, %rd23;
	ld.global.f32 	%f102, [%rd24];
	ld.global.f32 	%f103, [%rd22];
	fma.rn.f32 	%f213, %f102, %f103, %f213;
	add.s32 	%r93, %r93, 1;
	add.s32 	%r92, %r92, 1;
	add.s32 	%r91, %r91, 1;
	setp.ne.s32 	%p12, %r91, 0;
	@%p12 bra 	$L__BB3_13;
$L__BB3_14:
	setp.lt.s32 	%p13, %r59, 1;
	cvt.rn.f32.s32 	%f104, %r59;
	sqrt.rn.f32 	%f105, %f104;
	div.rn.f32 	%f106, %f213, %f105;
	fma.rn.f32 	%f107, %f106, 0f3BBB989D, 0f3F000000;
	cvt.sat.f32.f32 	%f108, %f107;
	mov.f32 	%f109, 0f4B400001;
	mov.f32 	%f110, 0f437C0000;
	fma.rm.f32 	%f111, %f108, %f110, %f109;
	add.f32 	%f112, %f111, 0fCB40007F;
	neg.f32 	%f113, %f112;
	fma.rn.f32 	%f114, %f106, 0f3FB8AA3B, %f113;
	fma.rn.f32 	%f115, %f106, 0f32A57060, %f114;
	mov.b32 	%r75, %f111;
	shl.b32 	%r76, %r75, 23;
	mov.b32 	%f116, %r76;
	ex2.approx.ftz.f32 	%f117, %f115;
	mul.f32 	%f14, %f117, %f116;
	@%p13 bra 	$L__BB3_27;
	mul.lo.s32 	%r78, %r58, %r1;
	mul.lo.s32 	%r79, %r78, %r59;
	mad.lo.s32 	%r31, %r59, %r2, %r79;
	mad.lo.s32 	%r32, %r59, %r3, %r79;
	setp.lt.u32 	%p14, %r59, 16;
	mov.b32 	%r98, 0;
	@%p14 bra 	$L__BB3_18;
	and.b32  	%r98, %r59, 2147483632;
	neg.s32 	%r96, %r98;
	mov.u32 	%r94, %r32;
	mov.u32 	%r95, %r31;
$L__BB3_17:
	.pragma "nounroll";
	ld.param.u64 	%rd42, [_Z19causalSelfAttentionPfS_S_S_iii_param_3];
	mul.wide.s32 	%rd25, %r95, 4;
	cvta.to.global.u64 	%rd26, %rd42;
	add.s64 	%rd27, %rd26, %rd25;
	mul.wide.s32 	%rd28, %r94, 4;
	add.s64 	%rd29, %rd3, %rd28;
	ld.global.f32 	%f118, [%rd29];
	mul.f32 	%f119, %f14, %f118;
	atom.global.add.f32 	%f120, [%rd27], %f119;
	ld.global.f32 	%f121, [%rd29+4];
	mul.f32 	%f122, %f14, %f121;
	atom.global.add.f32 	%f123, [%rd27+4], %f122;
	ld.global.f32 	%f124, [%rd29+8];
	mul.f32 	%f125, %f14, %f124;
	atom.global.add.f32 	%f126, [%rd27+8], %f125;
	ld.global.f32 	%f127, [%rd29+12];
	mul.f32 	%f128, %f14, %f127;
	atom.global.add.f32 	%f129, [%rd27+12], %f128;
	ld.global.f32 	%f130, [%rd29+16];
	mul.f32 	%f131, %f14, %f130;
	atom.global.add.f32 	%f132, [%rd27+16], %f131;
	ld.global.f32 	%f133, [%rd29+20];
	mul.f32 	%f134, %f14, %f133;
	atom.global.add.f32 	%f135, [%rd27+20], %f134;
	ld.global.f32 	%f136, [%rd29+24];
	mul.f32 	%f137, %f14, %f136;
	atom.global.add.f32 	%f138, [%rd27+24], %f137;
	ld.global.f32 	%f139, [%rd29+28];
	mul.f32 	%f140, %f14, %f139;
	atom.global.add.f32 	%f141, [%rd27+28], %f140;
	ld.global.f32 	%f142, [%rd29+32];
	mul.f32 	%f143, %f14, %f142;
	atom.global.add.f32 	%f144, [%rd27+32], %f143;
	ld.global.f32 	%f145, [%rd29+36];
	mul.f32 	%f146, %f14, %f145;
	atom.global.add.f32 	%f147, [%rd27+36], %f146;
	ld.global.f32 	%f148, [%rd29+40];
	mul.f32 	%f149, %f14, %f148;
	atom.global.add.f32 	%f150, [%rd27+40], %f149;
	ld.global.f32 	%f151, [%rd29+44];
	mul.f32 	%f152, %f14, %f151;
	atom.global.add.f32 	%f153, [%rd27+44], %f152;
	ld.global.f32 	%f154, [%rd29+48];
	mul.f32 	%f155, %f14, %f154;
	atom.global.add.f32 	%f156, [%rd27+48], %f155;
	ld.global.f32 	%f157, [%rd29+52];
	mul.f32 	%f158, %f14, %f157;
	atom.global.add.f32 	%f159, [%rd27+52], %f158;
	ld.global.f32 	%f160, [%rd29+56];
	mul.f32 	%f161, %f14, %f160;
	atom.global.add.f32 	%f162, [%rd27+56], %f161;
	ld.global.f32 	%f163, [%rd29+60];
	mul.f32 	%f164, %f14, %f163;
	atom.global.add.f32 	%f165, [%rd27+60], %f164;
	add.s32 	%r96, %r96, 16;
	add.s32 	%r95, %r95, 16;
	add.s32 	%r94, %r94, 16;
	setp.ne.s32 	%p15, %r96, 0;
	@%p15 bra 	$L__BB3_17;
$L__BB3_18:
	and.b32  	%r42, %r59, 15;
	setp.eq.s32 	%p16, %r42, 0;
	@%p16 bra 	$L__BB3_27;
	ld.param.u64 	%rd43, [_Z19causalSelfAttentionPfS_S_S_iii_param_3];
	cvta.to.global.u64 	%rd4, %rd43;
	and.b32  	%r43, %r59, 7;
	setp.lt.u32 	%p17, %r42, 8;
	@%p17 bra 	$L__BB3_21;
	add.s32 	%r81, %r31, %r98;
	mul.wide.s32 	%rd30, %r81, 4;
	add.s64 	%rd31, %rd4, %rd30;
	add.s32 	%r82, %r32, %r98;
	mul.wide.s32 	%rd32, %r82, 4;
	add.s64 	%rd33, %rd3, %rd32;
	ld.global.f32 	%f166, [%rd33];
	mul.f32 	%f167, %f14, %f166;
	atom.global.add.f32 	%f168, [%rd31], %f167;
	ld.global.f32 	%f169, [%rd33+4];
	mul.f32 	%f170, %f14, %f169;
	atom.global.add.f32 	%f171, [%rd31+4], %f170;
	ld.global.f32 	%f172, [%rd33+8];
	mul.f32 	%f173, %f14, %f172;
	atom.global.add.f32 	%f174, [%rd31+8], %f173;
	ld.global.f32 	%f175, [%rd33+12];
	mul.f32 	%f176, %f14, %f175;
	atom.global.add.f32 	%f177, [%rd31+12], %f176;
	ld.global.f32 	%f178, [%rd33+16];
	mul.f32 	%f179, %f14, %f178;
	atom.global.add.f32 	%f180, [%rd31+16], %f179;
	ld.global.f32 	%f181, [%rd33+20];
	mul.f32 	%f182, %f14, %f181;
	atom.global.add.f32 	%f183, [%rd31+20], %f182;
	ld.global.f32 	%f184, [%rd33+24];
	mul.f32 	%f185, %f14, %f184;
	atom.global.add.f32 	%f186, [%rd31+24], %f185;
	ld.global.f32 	%f187, [%rd33+28];
	mul.f32 	%f188, %f14, %f187;
	atom.global.add.f32 	%f189, [%rd31+28], %f188;
	add.s32 	%r98, %r98, 8;
$L__BB3_21:
	setp.eq.s32 	%p18, %r43, 0;
	@%p18 bra 	$L__BB3_27;
	and.b32  	%r46, %r59, 3;
	setp.lt.u32 	%p19, %r43, 4;
	@%p19 bra 	$L__BB3_24;
	add.s32 	%r83, %r31, %r98;
	mul.wide.s32 	%rd34, %r83, 4;
	add.s64 	%rd35, %rd4, %rd34;
	add.s32 	%r84, %r32, %r98;
	mul.wide.s32 	%rd36, %r84, 4;
	add.s64 	%rd37, %rd3, %rd36;
	ld.global.f32 	%f190, [%rd37];
	mul.f32 	%f191, %f14, %f190;
	atom.global.add.f32 	%f192, [%rd35], %f191;
	ld.global.f32 	%f193, [%rd37+4];
	mul.f32 	%f194, %f14, %f193;
	atom.global.add.f32 	%f195, [%rd35+4], %f194;
	ld.global.f32 	%f196, [%rd37+8];
	mul.f32 	%f197, %f14, %f196;
	atom.global.add.f32 	%f198, [%rd35+8], %f197;
	ld.global.f32 	%f199, [%rd37+12];
	mul.f32 	%f200, %f14, %f199;
	atom.global.add.f32 	%f201, [%rd35+12], %f200;
	add.s32 	%r98, %r98, 4;
$L__BB3_24:
	setp.eq.s32 	%p20, %r46, 0;
	@%p20 bra 	$L__BB3_27;
	add.s32 	%r102, %r98, %r32;
	add.s32 	%r101, %r98, %r31;
	neg.s32 	%r100, %r46;
$L__BB3_26:
	.pragma "nounroll";
	mul.wide.s32 	%rd38, %r102, 4;
	add.s64 	%rd39, %rd3, %rd38;
	mul.wide.s32 	%rd40, %r101, 4;
	add.s64 	%rd41, %rd4, %rd40;
	ld.global.f32 	%f202, [%rd39];
	mul.f32 	%f203, %f14, %f202;
	atom.global.add.f32 	%f204, [%rd41], %f203;
	add.s32 	%r102, %r102, 1;
	add.s32 	%r101, %r101, 1;
	add.s32 	%r100, %r100, 1;
	setp.ne.s32 	%p21, %r100, 0;
	@%p21 bra 	$L__BB3_26;
$L__BB3_27:
	ret;

}


// ===== COMPILED SASS (sm_100) =====

	.target	sm_100

	.elftype	@"ET_EXEC"


//--------------------- .note.nv.tkinfo           --------------------------
	.section	.note.nv.tkinfo,"",@"SHT_NOTE"
	.sectionflags	@"SHF_NOTE_NV_TKINFO"
	.tkinfo
        /*0018*/ 	.word	0x00000002
        /*0030*/ 	.string	""
        /*0030*/ 	.string	"ptxas"
        /*0030*/ 	.string	"Cuda compilation tools, release 13.0, V13.0.88"
        /*0030*/ 	.string	"Build cuda_13.0.r13.0/compiler.36424714_0"
        /*0030*/ 	.string	"-arch sm_100 -m 64 "



//--------------------- .note.nv.cuinfo           --------------------------
	.section	.note.nv.cuinfo,"",@"SHT_NOTE"
	.sectionflags	@"SHF_NOTE_NV_CUINFO"
        /*0018*/ 	.short	0x0002
        /*001a*/ 	.short	0x0064
        /*001c*/ 	.short	0x0082
	.zero		2


//--------------------- .nv.info                  --------------------------
	.section	.nv.info,"",@"SHT_CUDA_INFO"
	.align	4


	//----- nvinfo : EIATTR_REGCOUNT
	.align		4
        /*0000*/ 	.byte	0x04, 0x2f
        /*0002*/ 	.short	(.L_10 - .L_9)
	.align		4
.L_9:
        /*0004*/ 	.word	index@(_Z6matmulPfS_S_iii)
        /*0008*/ 	.word	0x00000020


	//----- nvinfo : EIATTR_FRAME_SIZE
	.align		4
.L_10:
        /*000c*/ 	.byte	0x04, 0x11
        /*000e*/ 	.short	(.L_12 - .L_11)
	.align		4
.L_11:
        /*0010*/ 	.word	index@(_Z6matmulPfS_S_iii)
        /*0014*/ 	.word	0x00000000


	//----- nvinfo : EIATTR_REGCOUNT
	.align		4
.L_12:
        /*0018*/ 	.byte	0x04, 0x2f
        /*001a*/ 	.short	(.L_14 - .L_13)
	.align		4
.L_13:
        /*001c*/ 	.word	index@(_Z9layerNormPfS_S_S_ii)
        /*0020*/ 	.word	0x00000020


	//----- nvinfo : EIATTR_FRAME_SIZE
	.align		4
.L_14:
        /*0024*/ 	.byte	0x04, 0x11
        /*0026*/ 	.short	(.L_16 - .L_15)
	.align		4
.L_15:
        /*0028*/ 	.word	index@($__internal_3_$__cuda_sm3x_div_rn_noftz_f32_slowpath)
        /*002c*/ 	.word	0x00000000


	//----- nvinfo : EIATTR_FRAME_SIZE
	.align		4
.L_16:
        /*0030*/ 	.byte	0x04, 0x11
        /*0032*/ 	.short	(.L_18 - .L_17)
	.align		4
.L_17:
        /*0034*/ 	.word	index@($__internal_2_$__cuda_sm20_sqrt_rn_f32_slowpath)
        /*0038*/ 	.word	0x00000000


	//----- nvinfo : EIATTR_FRAME_SIZE
	.align		4
.L_18:
        /*003c*/ 	.byte	0x04, 0x11
        /*003e*/ 	.short	(.L_20 - .L_19)
	.align		4
.L_19:
        /*0040*/ 	.word	index@(_Z9layerNormPfS_S_S_ii)
        /*0044*/ 	.word	0x00000000


	//----- nvinfo : EIATTR_REGCOUNT
	.align		4
.L_20:
        /*0048*/ 	.byte	0x04, 0x2f
        /*004a*/ 	.short	(.L_22 - .L_21)
	.align		4
.L_21:
        /*004c*/ 	.word	index@(_Z4geluPfS_i)
        /*0050*/ 	.word	0x00000010


	//----- nvinfo : EIATTR_FRAME_SIZE
	.align		4
.L_22:
        /*0054*/ 	.byte	0x04, 0x11
        /*0056*/ 	.short	(.L_24 - .L_23)
	.align		4
.L_23:
        /*0058*/ 	.word	index@(_Z4geluPfS_i)
        /*005c*/ 	.word	0x00000000


	//----- nvinfo : EIATTR_REGCOUNT
	.align		4
.L_24:
        /*0060*/ 	.byte	0x04, 0x2f
        /*0062*/ 	.short	(.L_26 - .L_25)
	.align		4
.L_25:
        /*0064*/ 	.word	index@(_Z19causalSelfAttentionPfS_S_S_iii)
        /*0068*/ 	.word	0x00000020


	//----- nvinfo : EIATTR_FRAME_SIZE
	.align		4
.L_26:
        /*006c*/ 	.byte	0x04, 0x11
        /*006e*/ 	.short	(.L_28 - .L_27)
	.align		4
.L_27:
        /*0070*/ 	.word	index@($__internal_1_$__cuda_sm3x_div_rn_noftz_f32_slowpath)
        /*0074*/ 	.word	0x00000000


	//----- nvinfo : EIATTR_FRAME_SIZE
	.align		4
.L_28:
        /*0078*/ 	.byte	0x04, 0x11
        /*007a*/ 	.short	(.L_30 - .L_29)
	.align		4
.L_29:
        /*007c*/ 	.word	index@($__internal_0_$__cuda_sm20_sqrt_rn_f32_slowpath)
        /*0080*/ 	.word	0x00000000


	//----- nvinfo : EIATTR_FRAME_SIZE
	.align		4
.L_30:
        /*0084*/ 	.byte	0x04, 0x11
        /*0086*/ 	.short	(.L_32 - .L_31)
	.align		4
.L_31:
        /*0088*/ 	.word	index@(_Z19causalSelfAttentionPfS_S_S_iii)
        /*008c*/ 	.word	0x00000000


	//----- nvinfo : EIATTR_MIN_STACK_SIZE
	.align		4
.L_32:
        /*0090*/ 	.byte	0x04, 0x12
        /*0092*/ 	.short	(.L_34 - .L_33)
	.align		4
.L_33:
        /*0094*/ 	.word	index@(_Z19causalSelfAttentionPfS_S_S_iii)
        /*0098*/ 	.word	0x00000000


	//----- nvinfo : EIATTR_MIN_STACK_SIZE
	.align		4
.L_34:
        /*009c*/ 	.byte	0x04, 0x12
        /*009e*/ 	.short	(.L_36 - .L_35)
	.align		4
.L_35:
        /*00a0*/ 	.word	index@(_Z4geluPfS_i)
        /*00a4*/ 	.word	0x00000000


	//----- nvinfo : EIATTR_MIN_STACK_SIZE
	.align		4
.L_36:
        /*00a8*/ 	.byte	0x04, 0x12
        /*00aa*/ 	.short	(.L_38 - .L_37)
	.align		4
.L_37:
        /*00ac*/ 	.word	index@(_Z9layerNormPfS_S_S_ii)
        /*00b0*/ 	.word	0x00000000


	//----- nvinfo : EIATTR_MIN_STACK_SIZE
	.align		4
.L_38:
        /*00b4*/ 	.byte	0x04, 0x12
        /*00b6*/ 	.short	(.L_40 - .L_39)
	.align		4
.L_39:
        /*00b8*/ 	.word	index@(_Z6matmulPfS_S_iii)
        /*00bc*/ 	.word	0x00000000
.L_40:


//--------------------- .nv.compat                --------------------------
	.section	.nv.compat,"",@"SHT_CUDA_COMPAT_INFO"
	.align	4
        /*0000*/ 	.byte	0x02, 0x09, 0x00, 0x00, 0x02, 0x02, 0x01, 0x00, 0x02, 0x05, 0x05, 0x00, 0x03, 0x07, 0x01, 0x01
        /*0010*/ 	.byte	0x02, 0x03, 0x00, 0x00, 0x02, 0x06, 0x01, 0x00, 0x04, 0x0b, 0x08, 0x00, 0x01, 0x00, 0x00, 0x00
        /*0020*/ 	.byte	0x00, 0x00, 0x00, 0x00


//--------------------- .nv.info._Z19causalSelfAttentionPfS_S_S_iii --------------------------
	.section	.nv.info._Z19causalSelfAttentionPfS_S_S_iii,"",@"SHT_CUDA_INFO"
	.sectionflags	@""
	.align	4


	//----- nvinfo : EIATTR_CUDA_API_VERSION
	.align		4
        /*0000*/ 	.byte	0x04, 0x37
        /*0002*/ 	.short	(.L_42 - .L_41)
.L_41:
        /*0004*/ 	.word	0x00000082


	//----- nvinfo : EIATTR_KPARAM_INFO
	.align		4
.L_42:
        /*0008*/ 	.byte	0x04, 0x17
        /*000a*/ 	.short	(.L_44 - .L_43)
.L_43:
        /*000c*/ 	.word	0x00000000
        /*0010*/ 	.short	0x0006
        /*0012*/ 	.short	0x0028
        /*0014*/ 	.byte	0x00, 0xf0, 0x11, 0x00


	//----- nvinfo : EIATTR_KPARAM_INFO
	.align		4
.L_44:
        /*0018*/ 	.byte	0x04, 0x17
        /*001a*/ 	.short	(.L_46 - .L_45)
.L_45:
        /*001c*/ 	.word	0x00000000
        /*0020*/ 	.short	0x0005
        /*0022*/ 	.short	0x0024
        /*0024*/ 	.byte	0x00, 0xf0, 0x11, 0x00


	//----- nvinfo : EIATTR_KPARAM_INFO
	.align		4
.L_46:
        /*0028*/ 	.byte	0x04, 0x17
        /*002a*/ 	.short	(.L_48 - .L_47)
.L_47:
        /*002c*/ 	.word	0x00000000
        /*0030*/ 	.short	0x0004
        /*0032*/ 	.short	0x0020
        /*0034*/ 	.byte	0x00, 0xf0, 0x11, 0x00


	//----- nvinfo : EIATTR_KPARAM_INFO
	.align		4
.L_48:
        /*0038*/ 	.byte	0x04, 0x17
        /*003a*/ 	.short	(.L_50 - .L_49)
.L_49:
        /*003c*/ 	.word	0x00000000
        /*0040*/ 	.short	0x0003
        /*0042*/ 	.short	0x0018
        /*0044*/ 	.byte	0x00, 0xf5, 0x21, 0x00


	//----- nvinfo : EIATTR_KPARAM_INFO
	.align		4
.L_50:
        /*0048*/ 	.byte	0x04, 0x17
        /*004a*/ 	.short	(.L_52 - .L_51)
.L_51:
        /*004c*/ 	.word	0x00000000
        /*0050*/ 	.short	0x0002
        /*0052*/ 	.short	0x0010
        /*0054*/ 	.byte	0x00, 0xf5, 0x21, 0x00


	//----- nvinfo : EIATTR_KPARAM_INFO
	.align		4
.L_52:
        /*0058*/ 	.byte	0x04, 0x17
        /*005a*/ 	.short	(.L_54 - .L_53)
.L_53:
        /*005c*/ 	.word	0x00000000
        /*0060*/ 	.short	0x0001
        /*0062*/ 	.short	0x0008
        /*0064*/ 	.byte	0x00, 0xf5, 0x21, 0x00


	//----- nvinfo : EIATTR_KPARAM_INFO
	.align		4
.L_54:
        /*0068*/ 	.byte	0x04, 0x17
        /*006a*/ 	.short	(.L_56 - .L_55)
.L_55:
        /*006c*/ 	.word	0x00000000
        /*0070*/ 	.short	0x0000
        /*0072*/ 	.short	0x0000
        /*0074*/ 	.byte	0x00, 0xf5, 0x21, 0x00


	//----- nvinfo : EIATTR_SPARSE_MMA_MASK
	.align		4
.L_56:
        /*0078*/ 	.byte	0x03, 0x50
        /*007a*/ 	.short	0x0000


	//----- nvinfo : EIATTR_MAXREG_COUNT
	.align		4
        /*007c*/ 	.byte	0x03, 0x1b
        /*007e*/ 	.short	0x00ff


	//----- nvinfo : EIATTR_MERCURY_ISA_VERSION
	.align		4
        /*0080*/ 	.byte	0x03, 0x5f
        /*0082*/ 	.short	0x0101


	//----- nvinfo : EIATTR_VRC_CTA_INIT_COUNT
	.align		4
        /*0084*/ 	.byte	0x02, 0x4a
	.zero		1
	.zero		1


	//----- nvinfo : EIATTR_EXIT_INSTR_OFFSETS
	.align		4
        /*0088*/ 	.byte	0x04, 0x1c
        /*008a*/ 	.short	(.L_58 - .L_57)


	//   ....[0]....
.L_57:
        /*008c*/ 	.word	0x000000d0


	//   ....[1]....
        /*0090*/ 	.word	0x00000c60


	//   ....[2]....
        /*0094*/ 	.word	0x00001140


	//   ....[3]....
        /*0098*/ 	.word	0x00001380


	//   ....[4]....
        /*009c*/ 	.word	0x00001500


	//   ....[5]....
        /*00a0*/ 	.word	0x00001600


	//----- nvinfo : EIATTR_CRS_STACK_SIZE
	.align		4
.L_58:
        /*00a4*/ 	.byte	0x04, 0x1e
        /*00a6*/ 	.short	(.L_60 - .L_59)
.L_59:
        /*00a8*/ 	.word	0x00000000


	//----- nvinfo : EIATTR_CBANK_PARAM_SIZE
	.align		4
.L_60:
        /*00ac*/ 	.byte	0x03, 0x19
        /*00ae*/ 	.short	0x002c


	//----- nvinfo : EIATTR_PARAM_CBANK
	.align		4
        /*00b0*/ 	.byte	0x04, 0x0a
        /*00b2*/ 	.short	(.L_62 - .L_61)
	.align		4
.L_61:
        /*00b4*/ 	.word	index@(.nv.constant0._Z19causalSelfAttentionPfS_S_S_iii)
        /*00b8*/ 	.short	0x0380
        /*00ba*/ 	.short	0x002c


	//----- nvinfo : EIATTR_SW_WAR
	.align		4
.L_62:
        /*00bc*/ 	.byte	0x04, 0x36
        /*00be*/ 	.short	(.L_64 - .L_63)
.L_63:
        /*00c0*/ 	.word	0x00000008
.L_64:


//--------------------- .nv.info._Z4geluPfS_i     --------------------------
	.section	.nv.info._Z4geluPfS_i,"",@"SHT_CUDA_INFO"
	.sectionflags	@""
	.align	4


	//----- nvinfo : EIATTR_CUDA_API_VERSION
	.align		4
        /*0000*/ 	.byte	0x04, 0x37
        /*0002*/ 	.short	(.L_66 - .L_65)
.L_65:
        /*0004*/ 	.word	0x00000082


	//----- nvinfo : EIATTR_KPARAM_INFO
	.align		4
.L_66:
        /*0008*/ 	.byte	0x04, 0x17
        /*000a*/ 	.short	(.L_68 - .L_67)
.L_67:
        /*000c*/ 	.word	0x00000000
        /*0010*/ 	.short	0x0002
        /*0012*/ 	.short	0x0010
        /*0014*/ 	.byte	0x00, 0xf0, 0x11, 0x00


	//----- nvinfo : EIATTR_KPARAM_INFO
	.align		4
.L_68:
        /*0018*/ 	.byte	0x04, 0x17
        /*001a*/ 	.short	(.L_70 - .L_69)
.L_69:
        /*001c*/ 	.word	0x00000000
        /*0020*/ 	.short	0x0001
        /*0022*/ 	.short	0x0008
        /*0024*/ 	.byte	0x00, 0xf5, 0x21, 0x00


	//----- nvinfo : EIATTR_KPARAM_INFO
	.align		4
.L_70:
        /*0028*/ 	.byte	0x04, 0x17
        /*002a*/ 	.short	(.L_72 - .L_71)
.L_71:
        /*002c*/ 	.word	0x00000000
        /*0030*/ 	.short	0x0000
        /*0032*/ 	.short	0x0000
        /*0034*/ 	.byte	0x00, 0xf5, 0x21, 0x00


	//----- nvinfo : EIATTR_SPARSE_MMA_MASK
	.align		4
.L_72:
        /*0038*/ 	.byte	0x03, 0x50
        /*003a*/ 	.short	0x0000


	//----- nvinfo : EIATTR_MAXREG_COUNT
	.align		4
        /*003c*/ 	.byte	0x03, 0x1b
        /*003e*/ 	.short	0x00ff


	//----- nvinfo : EIATTR_MERCURY_ISA_VERSION
	.align		4
        /*0040*/ 	.byte	0x03, 0x5f
        /*0042*/ 	.short	0x0101


	//----- nvinfo : EIATTR_VRC_CTA_INIT_COUNT
	.align		4
        /*0044*/ 	.byte	0x02, 0x4a
	.zero		1
	.zero		1


	//----- nvinfo : EIATTR_EXIT_INSTR_OFFSETS
	.align		4
        /*0048*/ 	.byte	0x04, 0x1c
        /*004a*/ 	.short	(.L_74 - .L_73)


	//   ....[0]....
.L_73:
        /*004c*/ 	.word	0x00000070


	//   ....[1]....
        /*0050*/ 	.word	0x000006e0


	//----- nvinfo : EIATTR_CRS_STACK_SIZE
	.align		4
.L_74:
        /*0054*/ 	.byte	0x04, 0x1e
        /*0056*/ 	.short	(.L_76 - .L_75)
.L_75:
        /*0058*/ 	.word	0x00000000


	//----- nvinfo : EIATTR_CBANK_PARAM_SIZE
	.align		4
.L_76:
        /*005c*/ 	.byte	0x03, 0x19
        /*005e*/ 	.short	0x0014


	//----- nvinfo : EIATTR_PARAM_CBANK
	.align		4
        /*0060*/ 	.byte	0x04, 0x0a
        /*0062*/ 	.short	(.L_78 - .L_77)
	.align		4
.L_77:
        /*0064*/ 	.word	index@(.nv.constant0._Z4geluPfS_i)
        /*0068*/ 	.short	0x0380
        /*006a*/ 	.short	0x0014


	//----- nvinfo : EIATTR_SW_WAR
	.align		4
.L_78:
        /*006c*/ 	.byte	0x04, 0x36
        /*006e*/ 	.short	(.L_80 - .L_79)
.L_79:
        /*0070*/ 	.word	0x00000008
.L_80:


//--------------------- .nv.info._Z9layerNormPfS_S_S_ii --------------------------
	.section	.nv.info._Z9layerNormPfS_S_S_ii,"",@"SHT_CUDA_INFO"
	.sectionflags	@""
	.align	4


	//----- nvinfo : EIATTR_CUDA_API_VERSION
	.align		4
        /*0000*/ 	.byte	0x04, 0x37
        /*0002*/ 	.short	(.L_82 - .L_81)
.L_81:
        /*0004*/ 	.word	0x00000082


	//----- nvinfo : EIATTR_KPARAM_INFO
	.align		4
.L_82:
        /*0008*/ 	.byte	0x04, 0x17
        /*000a*/ 	.short	(.L_84 - .L_83)
.L_83:
        /*000c*/ 	.word	0x00000000
        /*0010*/ 	.short	0x0005
        /*0012*/ 	.short	0x0024
        /*0014*/ 	.byte	0x00, 0xf0, 0x11, 0x00


	//----- nvinfo : EIATTR_KPARAM_INFO
	.align		4
.L_84:
        /*0018*/ 	.byte	0x04, 0x17
        /*001a*/ 	.short	(.L_86 - .L_85)
.L_85:
        /*001c*/ 	.word	0x00000000
        /*0020*/ 	.short	0x0004
        /*0022*/ 	.short	0x0020
        /*0024*/ 	.byte	0x00, 0xf0, 0x11, 0x00


	//----- nvinfo : EIATTR_KPARAM_INFO
	.align		4
.L_86:
        /*0028*/ 	.byte	0x04, 0x17
        /*002a*/ 	.short	(.L_88 - .L_87)
.L_87:
        /*002c*/ 	.word	0x00000000
        /*0030*/ 	.short	0x0003
        /*0032*/ 	.short	0x0018
        /*0034*/ 	.byte	0x00, 0xf5, 0x21, 0x00


	//----- nvinfo : EIATTR_KPARAM_INFO
	.align		4
.L_88:
        /*0038*/ 	.byte	0x04, 0x17
        /*003a*/ 	.short	(.L_90 - .L_89)
.L_89:
        /*003c*/ 	.word	0x00000000
        /*0040*/ 	.short	0x0002
        /*0042*/ 	.short	0x0010
        /*0044*/ 	.byte	0x00, 0xf5, 0x21, 0x00


	//----- nvinfo : EIATTR_KPARAM_INFO
	.align		4
.L_90:
        /*0048*/ 	.byte	0x04, 0x17
        /*004a*/ 	.short	(.L_92 - .L_91)
.L_91:
        /*004c*/ 	.word	0x00000000
        /*0050*/ 	.short	0x0001
        /*0052*/ 	.short	0x0008
        /*0054*/ 	.byte	0x00, 0xf5, 0x21, 0x00


	//----- nvinfo : EIATTR_KPARAM_INFO
	.align		4
.L_92:
        /*0058*/ 	.byte	0x04, 0x17
        /*005a*/ 	.short	(.L_94 - .L_93)
.L_93:
        /*005c*/ 	.word	0x00000000
        /*0060*/ 	.short	0x0000
        /*0062*/ 	.short	0x0000
        /*0064*/ 	.byte	0x00, 0xf5, 0x21, 0x00


	//----- nvinfo : EIATTR_SPARSE_MMA_MASK
	.align		4
.L_94:
        /*0068*/ 	.byte	0x03, 0x50
        /*006a*/ 	.short	0x0000


	//----- nvinfo : EIATTR_MAXREG_COUNT
	.align		4
        /*006c*/ 	.byte	0x03, 0x1b
        /*006e*/ 	.short	0x00ff


	//----- nvinfo : EIATTR_MERCURY_ISA_VERSION
	.align		4
        /*0070*/ 	.byte	0x03, 0x5f
        /*0072*/ 	.short	0x0101


	//----- nvinfo : EIATTR_VRC_CTA_INIT_COUNT
	.align		4
        /*0074*/ 	.byte	0x02, 0x4a
	.zero		1
	.zero		1


	//----- nvinfo : EIATTR_EXIT_INSTR_OFFSETS
	.align		4
        /*0078*/ 	.byte	0x04, 0x1c
        /*007a*/ 	.short	(.L_96 - .L_95)


	//   ....[0]....
.L_95:
        /*007c*/ 	.word	0x00000070


	//   ....[1]....
        /*0080*/ 	.word	0x000012c0


	//   ....[2]....
        /*0084*/ 	.word	0x00001ed0


	//   ....[3]....
        /*0088*/ 	.word	0x00002490


	//   ....[4]....
        /*008c*/ 	.word	0x000027f0


	//   ....[5]....
        /*0090*/ 	.word	0x000029c0


	//----- nvinfo : EIATTR_CRS_STACK_SIZE
	.align		4
.L_96:
        /*0094*/ 	.byte	0x04, 0x1e
        /*0096*/ 	.short	(.L_98 - .L_97)
.L_97:
        /*0098*/ 	.word	0x00000000


	//----- nvinfo : EIATTR_CBANK_PARAM_SIZE
	.align		4
.L_98:
        /*009c*/ 	.byte	0x03, 0x19
        /*009e*/ 	.short	0x0028


	//----- nvinfo : EIATTR_PARAM_CBANK
	.align		4
        /*00a0*/ 	.byte	0x04, 0x0a
        /*00a2*/ 	.short	(.L_100 - .L_99)
	.align		4
.L_99:
        /*00a4*/ 	.word	index@(.nv.constant0._Z9layerNormPfS_S_S_ii)
        /*00a8*/ 	.short	0x0380
        /*00aa*/ 	.short	0x0028


	//----- nvinfo : EIATTR_SW_WAR
	.align		4
.L_100:
        /*00ac*/ 	.byte	0x04, 0x36
        /*00ae*/ 	.short	(.L_102 - .L_101)
.L_101:
        /*00b0*/ 	.word	0x00000008
.L_102:


//--------------------- .nv.info._Z6matmulPfS_S_iii --------------------------
	.section	.nv.info._Z6matmulPfS_S_iii,"",@"SHT_CUDA_INFO"
	.sectionflags	@""
	.align	4


	//----- nvinfo : EIATTR_CUDA_API_VERSION
	.align		4
        /*0000*/ 	.byte	0x04, 0x37
        /*0002*/ 	.short	(.L_104 - .L_103)
.L_103:
        /*0004*/ 	.word	0x00000082


	//----- nvinfo : EIATTR_KPARAM_INFO
	.align		4
.L_104:
        /*0008*/ 	.byte	0x04, 0x17
        /*000a*/ 	.short	(.L_106 - .L_105)
.L_105:
        /*000c*/ 	.word	0x00000000
        /*0010*/ 	.short	0x0005
        /*0012*/ 	.short	0x0020
        /*0014*/ 	.byte	0x00, 0xf0, 0x11, 0x00


	//----- nvinfo : EIATTR_KPARAM_INFO
	.align		4
.L_106:
        /*0018*/ 	.byte	0x04, 0x17
        /*001a*/ 	.short	(.L_108 - .L_107)
.L_107:
        /*001c*/ 	.word	0x00000000
        /*0020*/ 	.short	0x0004
        /*0022*/ 	.short	0x001c
        /*0024*/ 	.byte	0x00, 0xf0, 0x11, 0x00


	//----- nvinfo : EIATTR_KPARAM_INFO
	.align		4
.L_108:
        /*0028*/ 	.byte	0x04, 0x17
        /*002a*/ 	.short	(.L_110 - .L_109)
.L_109:
        /*002c*/ 	.word	0x00000000
        /*0030*/ 	.short	0x0003
        /*0032*/ 	.short	0x0018
        /*0034*/ 	.byte	0x00, 0xf0, 0x11, 0x00


	//----- nvinfo : EIATTR_KPARAM_INFO
	.align		4
.L_110:
        /*0038*/ 	.byte	0x04, 0x17
        /*003a*/ 	.short	(.L_112 - .L_111)
.L_111:
        /*003c*/ 	.word	0x00000000
        /*0040*/ 	.short	0x0002
        /*0042*/ 	.short	0x0010
        /*0044*/ 	.byte	0x00, 0xf5, 0x21, 0x00


	//----- nvinfo : EIATTR_KPARAM_INFO
	.align		4
.L_112:
        /*0048*/ 	.byte	0x04, 0x17
        /*004a*/ 	.short	(.L_114 - .L_113)
.L_113:
        /*004c*/ 	.word	0x00000000
        /*0050*/ 	.short	0x0001
        /*0052*/ 	.short	0x0008
        /*0054*/ 	.byte	0x00, 0xf5, 0x21, 0x00


	//----- nvinfo : EIATTR_KPARAM_INFO
	.align		4
.L_114:
        /*0058*/ 	.byte	0x04, 0x17
        /*005a*/ 	.short	(.L_116 - .L_115)
.L_115:
        /*005c*/ 	.word	0x00000000
        /*0060*/ 	.short	0x0000
        /*0062*/ 	.short	0x0000
        /*0064*/ 	.byte	0x00, 0xf5, 0x21, 0x00


	//----- nvinfo : EIATTR_SPARSE_MMA_MASK
	.align		4
.L_116:
        /*0068*/ 	.byte	0x03, 0x50
        /*006a*/ 	.short	0x0000


	//----- nvinfo : EIATTR_MAXREG_COUNT
	.align		4
        /*006c*/ 	.byte	0x03, 0x1b
        /*006e*/ 	.short	0x00ff


	//----- nvinfo : EIATTR_MERCURY_ISA_VERSION
	.align		4
        /*0070*/ 	.byte	0x03, 0x5f
        /*0072*/ 	.short	0x0101


	//----- nvinfo : EIATTR_VRC_CTA_INIT_COUNT
	.align		4
        /*0074*/ 	.byte	0x02, 0x4a
	.zero		1
	.zero		1


	//----- nvinfo : EIATTR_EXIT_INSTR_OFFSETS
	.align		4
        /*0078*/ 	.byte	0x04, 0x1c
        /*007a*/ 	.short	(.L_118 - .L_117)


	//   ....[0]....
.L_117:
        /*007c*/ 	.word	0x000000c0


	//   ....[1]....
        /*0080*/ 	.word	0x000008e0


	//----- nvinfo : EIATTR_CBANK_PARAM_SIZE
	.align		4
.L_118:
        /*0084*/ 	.byte	0x03, 0x19
        /*0086*/ 	.short	0x0024


	//----- nvinfo : EIATTR_PARAM_CBANK
	.align		4
        /*0088*/ 	.byte	0x04, 0x0a
        /*008a*/ 	.short	(.L_120 - .L_119)
	.align		4
.L_119:
        /*008c*/ 	.word	index@(.nv.constant0._Z6matmulPfS_S_iii)
        /*0090*/ 	.short	0x0380
        /*0092*/ 	.short	0x0024


	//----- nvinfo : EIATTR_SW_WAR
	.align		4
.L_120:
        /*0094*/ 	.byte	0x04, 0x36
        /*0096*/ 	.short	(.L_122 - .L_121)
.L_121:
        /*0098*/ 	.word	0x00000008
.L_122:


//--------------------- .nv.callgraph             --------------------------
	.section	.nv.callgraph,"",@"SHT_CUDA_CALLGRAPH"
	.align	4
	.sectionentsize	8
	.align		4
        /*0000*/ 	.word	0x00000000
	.align		4
        /*0004*/ 	.word	0xffffffff
	.align		4
        /*0008*/ 	.word	0x00000000
	.align		4
        /*000c*/ 	.word	0xfffffffe
	.align		4
        /*0010*/ 	.word	0x00000000
	.align		4
        /*0014*/ 	.word	0xfffffffd
	.align		4
        /*0018*/ 	.word	0x00000000
	.align		4
        /*001c*/ 	.word	0xfffffffc


//--------------------- .nv.constant4             --------------------------
	.section	.nv.constant4,"a",@progbits
	.align	8
	.align		8
.nv.constant4:
        /*0000*/ 	.dword	precalc_xorwow_matrix
	.align		8
        /*0008*/ 	.dword	precalc_xorwow_offset_matrix
	.align		8
        /*0010*/ 	.dword	mrg32k3aM1
	.align		8
        /*0018*/ 	.dword	mrg32k3aM2
	.align		8
        /*0020*/ 	.dword	mrg32k3aM1SubSeq
	.align		8
        /*0028*/ 	.dword	mrg32k3aM2SubSeq
	.align		8
        /*0030*/ 	.dword	mrg32k3aM1Seq
	.align		8
        /*0038*/ 	.dword	mrg32k3aM2Seq


//--------------------- .nv.constant3             --------------------------
	.section	.nv.constant3,"a",@progbits
	.align	8
.nv.constant3:
	.type		__cr_lgamma_table,@object
	.size		__cr_lgamma_table,(.L_8 - __cr_lgamma_table)
__cr_lgamma_table:
        /*0000*/ 	.byte	0x00, 0x00, 0x00, 0x00, 0x00, 0x00, 0x00, 0x00, 0x00, 0x00, 0x00, 0x00, 0x00, 0x00, 0x00, 0x00
        /*0010*/ 	.byte	0xef, 0x39, 0xfa, 0xfe, 0x42, 0x2e, 0xe6, 0x3f, 0x02, 0x20, 0x2a, 0xfa, 0x0b, 0xab, 0xfc, 0x3f
        /*0020*/ 	.byte	0xf9, 0x2c, 0x92, 0x7c, 0xa7, 0x6c, 0x09, 0x40, 0xc9, 0x79, 0x44, 0x3c, 0x64, 0x26, 0x13, 0x40
        /*0030*/ 	.byte	0xca, 0x01, 0xcf, 0x3a, 0x27, 0x51, 0x1a, 0x40, 0x30, 0xcc, 0x2d, 0xf3, 0xe1, 0x0c, 0x21, 0x40
        /*0040*/ 	.byte	0x0d, 0xb7, 0xfc, 0x82, 0x8e, 0x35, 0x25, 0x40
.L_8:


//--------------------- .text._Z19causalSelfAttentionPfS_S_S_iii --------------------------
	.section	.text._Z19causalSelfAttentionPfS_S_S_iii,"ax",@progbits
	.align	128
        .global         _Z19causalSelfAttentionPfS_S_S_iii
        .type           _Z19causalSelfAttentionPfS_S_S_iii,@function
        .size           _Z19causalSelfAttentionPfS_S_S_iii,(.L_x_103 - _Z19causalSelfAttentionPfS_S_S_iii)
        .other          _Z19causalSelfAttentionPfS_S_S_iii,@"STO_CUDA_ENTRY STV_DEFAULT"
_Z19causalSelfAttentionPfS_S_S_iii:
.text._Z19causalSelfAttentionPfS_S_S_iii:
[----:B------:R-:W-:Y:S01]  /*0000*/  LDC R1, c[0x0][0x37c] ;  /* 0x0000df00ff017b82 */ /* 0x000fe20000000800 */
[----:B------:R-:W0:Y:S07]  /*0010*/  S2R R3, SR_TID.Y ;  /* 0x0000000000037919 */ /* 0x000e2e0000002200 */
[----:B------:R-:W0:Y:S01]  /*0020*/  LDC R6, c[0x0][0x364] ;  /* 0x0000d900ff067b82 */ /* 0x000e220000000800 */
[----:B------:R-:W1:Y:S01]  /*0030*/  LDCU UR4, c[0x0][0x3a0] ;  /* 0x00007400ff0477ac */ /* 0x000e620008000800 */
[----:B------:R-:W2:Y:S06]  /*0040*/  S2R R0, SR_TID.X ;  /* 0x0000000000007919 */ /* 0x000eac0000002100 */
[----:B------:R-:W0:Y:S08]  /*0050*/  S2UR UR5, SR_CTAID.Y ;  /* 0x00000000000579c3 */ /* 0x000e300000002600 */
[----:B------:R-:W2:Y:S08]  /*0060*/  S2UR UR6, SR_CTAID.X ;  /* 0x00000000000679c3 */ /* 0x000eb00000002500 */
[----:B------:R-:W2:Y:S01]  /*0070*/  LDC R7, c[0x0][0x360] ;  /* 0x0000d800ff077b82 */ /* 0x000ea20000000800 */
[----:B0-----:R-:W-:-:S02]  /*0080*/  IMAD R6, R6, UR5, R3 ;  /* 0x0000000506067c24 */ /* 0x001fc4000f8e0203 */
[----:B--2---:R-:W-:-:S05]  /*0090*/  IMAD R7, R7, UR6, R0 ;  /* 0x0000000607077c24 */ /* 0x004fca000f8e0200 */
[----:B------:R-:W-:-:S04]  /*00a0*/  VIMNMX R0, PT, PT, R6, R7, !PT ;  /* 0x0000000706007248 */ /* 0x000fc80007fe0100 */
[----:B-1----:R-:W-:-:S04]  /*00b0*/  ISETP.GE.AND P0, PT, R0, UR4, PT ;  /* 0x0000000400007c0c */ /* 0x002fc8000bf06270 */
[----:B------:R-:W-:-:S13]  /*00c0*/  ISETP.GT.OR P0, PT, R7, R6, P0 ;  /* 0x000000060700720c */ /* 0x000fda0000704670 */
[----:B------:R-:W-:Y:S05]  /*00d0*/  @P0 EXIT ;  /* 0x000000000000094d */ /* 0x000fea0003800000 */
[----:B------:R-:W0:Y:S01]  /*00e0*/  LDC R0, c[0x0][0x3a8] ;  /* 0x0000ea00ff007b82 */ /* 0x000e220000000800 */
[----:B------:R-:W1:Y:S01]  /*00f0*/  LDCU.64 UR6, c[0x0][0x358] ;  /* 0x00006b00ff0677ac */ /* 0x000e620008000a00 */
[----:B------:R-:W-:-:S06]  /*0100*/  HFMA2 R15, -RZ, RZ, 0, 0 ;  /* 0x00000000ff0f7431 */ /* 0x000fcc00000001ff */
[----:B------:R-:W2:Y:S01]  /*0110*/  S2UR UR5, SR_CTAID.Z ;  /* 0x00000000000579c3 */ /* 0x000ea20000002700 */
[----:B0-----:R-:W-:-:S13]  /*0120*/  ISETP.GE.AND P2, PT, R0, 0x1, PT ;  /* 0x000000010000780c */ /* 0x001fda0003f46270 */
[----:B-12---:R-:W-:Y:S05]  /*0130*/  @!P2 BRA `(.L_x_0) ;  /* 0x000000080050a947 */ /* 0x006fea0003800000 */
[C---:B------:R-:W-:Y:S01]  /*0140*/  ISETP.GE.U32.AND P0, PT, R0.reuse, 0x10, PT ;  /* 0x000000100000780c */ /* 0x040fe20003f06070 */
[----:B------:R-:W-:Y:S01]  /*0150*/  UIMAD UR4, UR5, UR4, URZ ;  /* 0x00000004050472a4 */ /* 0x000fe2000f8e02ff */
[----:B------:R-:W-:Y:S02]  /*0160*/  LOP3.LUT R24, R0, 0xf, RZ, 0xc0, !PT ;  /* 0x0000000f00187812 */ /* 0x000fe400078ec0ff */
[----:B------:R-:W-:Y:S02]  /*0170*/  MOV R15, RZ ;  /* 0x000000ff000f7202 */ /* 0x000fe40000000f00 */
[----:B------:R-:W-:Y:S01]  /*0180*/  ISETP.NE.AND P1, PT, R24, RZ, PT ;  /* 0x000000ff1800720c */ /* 0x000fe20003f25270 */
[----:B------:R-:W-:Y:S01]  /*0190*/  IMAD R3, R0, UR4, RZ ;  /* 0x0000000400037c24 */ /* 0x000fe2000f8e02ff */
[----:B------:R-:W-:-:S03]  /*01a0*/  MOV R9, RZ ;  /* 0x000000ff00097202 */ /* 0x000fc60000000f00 */
[-CC-:B------:R-:W-:Y:S02]  /*01b0*/  IMAD R10, R6, R0.reuse, R3.reuse ;  /* 0x00000000060a7224 */ /* 0x180fe400078e0203 */
[----:B------:R-:W-:Y:S01]  /*01c0*/  IMAD R12, R7, R0, R3 ;  /* 0x00000000070c7224 */ /* 0x000fe200078e0203 */
[----:B------:R-:W-:Y:S06]  /*01d0*/  @!P0 BRA `(.L_x_1) ;  /* 0x0000000000f88947 */ /* 0x000fec0003800000 */
[----:B------:R-:W-:Y:S01]  /*01e0*/  LOP3.LUT R9, R0, 0x7ffffff0, RZ, 0xc0, !PT ;  /* 0x7ffffff000097812 */ /* 0x000fe200078ec0ff */
[----:B------:R-:W-:Y:S01]  /*01f0*/  IMAD.MOV.U32 R15, RZ, RZ, RZ ;  /* 0x000000ffff0f7224 */ /* 0x000fe200078e00ff */
[----:B------:R-:W-:Y:S02]  /*0200*/  MOV R8, R12 ;  /* 0x0000000c00087202 */ /* 0x000fe40000000f00 */
[----:B------:R-:W-:Y:S02]  /*0210*/  MOV R13, R10 ;  /* 0x0000000a000d7202 */ /* 0x000fe40000000f00 */
[----:B------:R-:W-:-:S07]  /*0220*/  IADD3 R11, PT, PT, -R9, RZ, RZ ;  /* 0x000000ff090b7210 */ /* 0x000fce0007ffe1ff */
.L_x_2:
[----:B------:R-:W0:Y:S08]  /*0230*/  LDC.64 R2, c[0x0][0x380] ;  /* 0x0000e000ff027b82 */ /* 0x000e300000000a00 */
[----:B------:R-:W1:Y:S01]  /*0240*/  LDC.64 R4, c[0x0][0x388] ;  /* 0x0000e200ff047b82 */ /* 0x000e620000000a00 */
[----:B0-----:R-:W-:-:S05]  /*0250*/  IMAD.WIDE R2, R13, 0x4, R2 ;  /* 0x000000040d027825 */ /* 0x001fca00078e0202 */
[----:B------:R-:W2:Y:S01]  /*0260*/  LDG.E R20, desc[UR6][R2.64] ;  /* 0x0000000602147981 */ /* 0x000ea2000c1e1900 */
[----:B-1----:R-:W-:-:S03]  /*0270*/  IMAD.WIDE R4, R8, 0x4, R4 ;  /* 0x0000000408047825 */ /* 0x002fc600078e0204 */
[----:B------:R-:W3:Y:S04]  /*0280*/  LDG.E R27, desc[UR6][R2.64+0x4] ;  /* 0x00000406021b7981 */ /* 0x000ee8000c1e1900 */
[----:B------:R-:W2:Y:S04]  /*0290*/  LDG.E R21, desc[UR6][R4.64] ;  /* 0x0000000604157981 */ /* 0x000ea8000c1e1900 */
[----:B------:R-:W3:Y:S04]  /*02a0*/  LDG.E R26, desc[UR6][R4.64+0x4] ;  /* 0x00000406041a7981 */ /* 0x000ee8000c1e1900 */
[----:B------:R-:W4:Y:S04]  /*02b0*/  LDG.E R18, desc[UR6][R2.64+0x8] ;  /* 0x0000080602127981 */ /* 0x000f28000c1e1900 */
[----:B------:R-:W4:Y:S04]  /*02c0*/  LDG.E R19, desc[UR6][R4.64+0x8] ;  /* 0x0000080604137981 */ /* 0x000f28000c1e1900 */
[----:B------:R-:W5:Y:S04]  /*02d0*/  LDG.E R16, desc[UR6][R2.64+0xc] ;  /* 0x00000c0602107981 */ /* 0x000f68000c1e1900 */
[----:B------:R-:W5:Y:S04]  /*02e0*/  LDG.E R17, desc[UR6][R4.64+0xc] ;  /* 0x00000c0604117981 */ /* 0x000f68000c1e1900 */
[----:B------:R-:W5:Y:S04]  /*02f0*/  LDG.E R14, desc[UR6][R2.64+0x10] ;  /* 0x00001006020e7981 */ /* 0x000f68000c1e1900 */
[----:B------:R-:W5:Y:S04]  /*0300*/  LDG.E R25, desc[UR6][R4.64+0x10] ;  /* 0x0000100604197981 */ /* 0x000f68000c1e1900 */
[----:B------:R-:W5:Y:S04]  /*0310*/  LDG.E R22, desc[UR6][R2.64+0x14] ;  /* 0x0000140602167981 */ /* 0x000f68000c1e1900 */
[----:B------:R-:W5:Y:S04]  /*0320*/  LDG.E R23, desc[UR6][R4.64+0x14] ;  /* 0x0000140604177981 */ /* 0x000f68000c1e1900 */
[----:B------:R-:W5:Y:S01]  /*0330*/  LDG.E R28, desc[UR6][R4.64+0x3c] ;  /* 0x00003c06041c7981 */ /* 0x000f62000c1e1900 */
[----:B--2---:R-:W-:-:S03]  /*0340*/  FFMA R20, R20, R21, R15 ;  /* 0x0000001514147223 */ /* 0x004fc6000000000f */
[----:B------:R-:W2:Y:S01]  /*0350*/  LDG.E R21, desc[UR6][R4.64+0x18] ;  /* 0x0000180604157981 */ /* 0x000ea2000c1e1900 */
[----:B---3--:R-:W-:-:S03]  /*0360*/  FFMA R27, R27, R26, R20 ;  /* 0x0000001a1b1b7223 */ /* 0x008fc60000000014 */
[----:B------:R-:W2:Y:S04]  /*0370*/  LDG.E R20, desc[UR6][R2.64+0x18] ;  /* 0x0000180602147981 */ /* 0x000ea8000c1e1900 */
[----:B------:R-:W3:Y:S01]  /*0380*/  LDG.E R15, desc[UR6][R2.64+0x24] ;  /* 0x00002406020f7981 */ /* 0x000ee2000c1e1900 */
[----:B----4-:R-:W-:-:S03]  /*0390*/  FFMA R27, R18, R19, R27 ;  /* 0x00000013121b7223 */ /* 0x010fc6000000001b */
[----:B------:R-:W4:Y:S04]  /*03a0*/  LDG.E R18, desc[UR6][R2.64+0x1c] ;  /* 0x00001c0602127981 */ /* 0x000f28000c1e1900 */
[----:B------:R-:W4:Y:S01]  /*03b0*/  LDG.E R19, desc[UR6][R4.64+0x1c] ;  /* 0x00001c0604137981 */ /* 0x000f22000c1e1900 */
[----:B-----5:R-:W-:-:S03]  /*03c0*/  FFMA R27, R16, R17, R27 ;  /* 0x00000011101b7223 */ /* 0x020fc6000000001b */
[----:B------:R-:W5:Y:S04]  /*03d0*/  LDG.E R16, desc[UR6][R2.64+0x20] ;  /* 0x0000200602107981 */ /* 0x000f68000c1e1900 */
[----:B------:R-:W5:Y:S01]  /*03e0*/  LDG.E R17, desc[UR6][R4.64+0x20] ;  /* 0x0000200604117981 */ /* 0x000f62000c1e1900 */
[----:B------:R-:W-:-:S03]  /*03f0*/  FFMA R25, R14, R25, R27 ;  /* 0x000000190e197223 */ /* 0x000fc6000000001b */
[----:B------:R-:W3:Y:S04]  /*0400*/  LDG.E R14, desc[UR6][R4.64+0x24] ;  /* 0x00002406040e7981 */ /* 0x000ee8000c1e1900 */
[----:B------:R-:W3:Y:S01]  /*0410*/  LDG.E R26, desc[UR6][R4.64+0x34] ;  /* 0x00003406041a7981 */ /* 0x000ee2000c1e1900 */
[----:B------:R-:W-:-:S03]  /*0420*/  FFMA R25, R22, R23, R25 ;  /* 0x0000001716197223 */ /* 0x000fc60000000019 */
[----:B------:R-:W3:Y:S04]  /*0430*/  LDG.E R22, desc[UR6][R2.64+0x28] ;  /* 0x0000280602167981 */ /* 0x000ee8000c1e1900 */
[----:B------:R-:W3:Y:S04]  /*0440*/  LDG.E R23, desc[UR6][R4.64+0x28] ;  /* 0x0000280604177981 */ /* 0x000ee8000c1e1900 */
[----:B------:R-:W3:Y:S01]  /*0450*/  LDG.E R27, desc[UR6][R4.64+0x38] ;  /* 0x00003806041b7981 */ /* 0x000ee2000c1e1900 */
[----:B--2---:R-:W-:-:S03]  /*0460*/  FFMA R25, R20, R21, R25 ;  /* 0x0000001514197223 */ /* 0x004fc60000000019 */
[----:B------:R-:W2:Y:S04]  /*0470*/  LDG.E R20, desc[UR6][R2.64+0x2c] ;  /* 0x00002c0602147981 */ /* 0x000ea8000c1e1900 */
[----:B------:R-:W2:Y:S01]  /*0480*/  LDG.E R21, desc[UR6][R4.64+0x2c] ;  /* 0x00002c0604157981 */ /* 0x000ea2000c1e1900 */
[----:B----4-:R-:W-:-:S03]  /*0490*/  FFMA R25, R18, R19, R25 ;  /* 0x0000001312197223 */ /* 0x010fc60000000019 */
[----:B------:R-:W4:Y:S04]  /*04a0*/  LDG.E R18, desc[UR6][R2.64+0x30] ;  /* 0x0000300602127981 */ /* 0x000f28000c1e1900 */
[----:B------:R-:W4:Y:S01]  /*04b0*/  LDG.E R19, desc[UR6][R4.64+0x30] ;  /* 0x0000300604137981 */ /* 0x000f22000c1e1900 */
[----:B-----5:R-:W-:-:S03]  /*04c0*/  FFMA R29, R16, R17, R25 ;  /* 0x00000011101d7223 */ /* 0x020fc60000000019 */
[----:B------:R-:W5:Y:S04]  /*04d0*/  LDG.E R17, desc[UR6][R2.64+0x34] ;  /* 0x0000340602117981 */ /* 0x000f68000c1e1900 */
[----:B------:R-:W5:Y:S04]  /*04e0*/  LDG.E R16, desc[UR6][R2.64+0x38] ;  /* 0x0000380602107981 */ /* 0x000f68000c1e1900 */
[----:B------:R-:W5:Y:S01]  /*04f0*/  LDG.E R25, desc[UR6][R2.64+0x3c] ;  /* 0x00003c0602197981 */ /* 0x000f62000c1e1900 */
[----:B---3--:R-:W-:Y:S01]  /*0500*/  FFMA R15, R15, R14, R29 ;  /* 0x0000000e0f0f7223 */ /* 0x008fe2000000001d */
[----:B------:R-:W-:-:S03]  /*0510*/  VIADD R11, R11, 0x10 ;  /* 0x000000100b0b7836 */ /* 0x000fc60000000000 */
[----:B------:R-:W-:Y:S02]  /*0520*/  FFMA R15, R22, R23, R15 ;  /* 0x00000017160f7223 */ /* 0x000fe4000000000f */
[----:B------:R-:W-:Y:S02]  /*0530*/  ISETP.NE.AND P0, PT, R11, RZ, PT ;  /* 0x000000ff0b00720c */ /* 0x000fe40003f05270 */
[----:B------:R-:W-:Y:S02]  /*0540*/  IADD3 R13, PT, PT, R13, 0x10, RZ ;  /* 0x000000100d0d7810 */ /* 0x000fe40007ffe0ff */
[----:B------:R-:W-:Y:S01]  /*0550*/  IADD3 R8, PT, PT, R8, 0x10, RZ ;  /* 0x0000001008087810 */ /* 0x000fe20007ffe0ff */
[----:B--2---:R-:W-:-:S04]  /*0560*/  FFMA R15, R20, R21, R15 ;  /* 0x00000015140f7223 */ /* 0x004fc8000000000f */
[----:B----4-:R-:W-:-:S04]  /*0570*/  FFMA R18, R18, R19, R15 ;  /* 0x0000001312127223 */ /* 0x010fc8000000000f */
[----:B-----5:R-:W-:-:S04]  /*0580*/  FFMA R17, R17, R26, R18 ;  /* 0x0000001a11117223 */ /* 0x020fc80000000012 */
[----:B------:R-:W-:-:S04]  /*0590*/  FFMA R16, R16, R27, R17 ;  /* 0x0000001b10107223 */ /* 0x000fc80000000011 */
[----:B------:R-:W-:Y:S01]  /*05a0*/  FFMA R15, R25, R28, R16 ;  /* 0x0000001c190f7223 */ /* 0x000fe20000000010 */
[----:B------:R-:W-:Y:S06]  /*05b0*/  @P0 BRA `(.L_x_2) ;  /* 0xfffffffc001c0947 */ /* 0x000fec000383ffff */
.L_x_1:
[----:B------:R-:W-:Y:S05]  /*05c0*/  @!P1 BRA `(.L_x_0) ;  /* 0x00000004002c9947 */ /* 0x000fea0003800000 */
[----:B------:R-:W-:Y:S02]  /*05d0*/  ISETP.GE.U32.AND P0, PT, R24, 0x8, PT ;  /* 0x000000081800780c */ /* 0x000fe40003f06070 */
[----:B------:R-:W-:-:S04]  /*05e0*/  LOP3.LUT R25, R0, 0x7, RZ, 0xc0, !PT ;  /* 0x0000000700197812 */ /* 0x000fc800078ec0ff */
[----:B------:R-:W-:-:S07]  /*05f0*/  ISETP.NE.AND P1, PT, R25, RZ, PT ;  /* 0x000000ff1900720c */ /* 0x000fce0003f25270 */
[----:B------:R-:W-:Y:S06]  /*0600*/  @!P0 BRA `(.L_x_3) ;  /* 0x00000000007c8947 */ /* 0x000fec0003800000 */
[----:B------:R-:W0:Y:S01]  /*0610*/  LDC.64 R2, c[0x0][0x380] ;  /* 0x0000e000ff027b82 */ /* 0x000e220000000a00 */
[----:B------:R-:W-:Y:S01]  /*0620*/  IADD3 R11, PT, PT, R10, R9, RZ ;  /* 0x000000090a0b7210 */ /* 0x000fe20007ffe0ff */
[----:B------:R-:W-:-:S06]  /*0630*/  IMAD.IADD R13, R12, 0x1, R9 ;  /* 0x000000010c0d7824 */ /* 0x000fcc00078e0209 */
        /* <DEDUP_REMOVED lines=18> */
[----:B------:R-:W5:Y:S01]  /*0760*/  LDG.E R22, desc[UR6][R4.64+0x1c] ;  /* 0x00001c0604167981 */ /* 0x000f62000c1e1900 */
[----:B------:R-:W-:Y:S01]  /*0770*/  IADD3 R9, PT, PT, R9, 0x8, RZ ;  /* 0x0000000809097810 */ /* 0x000fe20007ffe0ff */
[----:B--2---:R-:W-:-:S04]  /*0780*/  FFMA R24, R24, R26, R15 ;  /* 0x0000001a18187223 */ /* 0x004fc8000000000f */
[----:B---3--:R-:W-:-:S04]  /*0790*/  FFMA R24, R27, R28, R24 ;  /* 0x0000001c1b187223 */ /* 0x008fc80000000018 */
[----:B----4-:R-:W-:-:S04]  /*07a0*/  FFMA R20, R19, R20, R24 ;  /* 0x0000001413147223 */ /* 0x010fc80000000018 */
[----:B-----5:R-:W-:-:S04]  /*07b0*/  FFMA R18, R17, R18, R20 ;  /* 0x0000001211127223 */ /* 0x020fc80000000014 */
[----:B------:R-:W-:-:S04]  /*07c0*/  FFMA R16, R13, R16, R18 ;  /* 0x000000100d107223 */ /* 0x000fc80000000012 */
[----:B------:R-:W-:-:S04]  /*07d0*/  FFMA R11, R11, R14, R16 ;  /* 0x0000000e0b0b7223 */ /* 0x000fc80000000010 */
[----:B------:R-:W-:-:S04]  /*07e0*/  FFMA R8, R8, R23, R11 ;  /* 0x0000001708087223 */ /* 0x000fc8000000000b */
[----:B------:R-:W-:-:S07]  /*07f0*/  FFMA R15, R21, R22, R8 ;  /* 0x00000016150f7223 */ /* 0x000fce0000000008 */
.L_x_3:
[----:B------:R-:W-:Y:S05]  /*0800*/  @!P1 BRA `(.L_x_0) ;  /* 0x00000000009c9947 */ /* 0x000fea0003800000 */
[----:B------:R-:W-:Y:S02]  /*0810*/  ISETP.GE.U32.AND P0, PT, R25, 0x4, PT ;  /* 0x000000041900780c */ /* 0x000fe40003f06070 */
[----:B------:R-:W-:-:S04]  /*0820*/  LOP3.LUT R8, R0, 0x3, RZ, 0xc0, !PT ;  /* 0x0000000300087812 */ /* 0x000fc800078ec0ff */
[----:B------:R-:W-:-:S07]  /*0830*/  ISETP.NE.AND P1, PT, R8, RZ, PT ;  /* 0x000000ff0800720c */ /* 0x000fce0003f25270 */
[----:B------:R-:W-:Y:S06]  /*0840*/  @!P0 BRA `(.L_x_4) ;  /* 0x00000000004c8947 */ /* 0x000fec0003800000 */
[----:B------:R-:W0:Y:S01]  /*0850*/  LDC.64 R2, c[0x0][0x380] ;  /* 0x0000e000ff027b82 */ /* 0x000e220000000a00 */
[-C--:B------:R-:W-:Y:S02]  /*0860*/  IADD3 R11, PT, PT, R10, R9.reuse, RZ ;  /* 0x000000090a0b7210 */ /* 0x080fe40007ffe0ff */
[----:B------:R-:W-:-:S05]  /*0870*/  IADD3 R13, PT, PT, R12, R9, RZ ;  /* 0x000000090c0d7210 */ /* 0x000fca0007ffe0ff */
        /* <DEDUP_REMOVED lines=10> */
[----:B------:R-:W5:Y:S01]  /*0920*/  LDG.E R19, desc[UR6][R4.64+0xc] ;  /* 0x00000c0604137981 */ /* 0x000f62000c1e1900 */
[----:B------:R-:W-:-:S02]  /*0930*/  VIADD R9, R9, 0x4 ;  /* 0x0000000409097836 */ /* 0x000fc40000000000 */
[----:B--2---:R-:W-:-:S04]  /*0940*/  FFMA R11, R14, R11, R15 ;  /* 0x0000000b0e0b7223 */ /* 0x004fc8000000000f */
[----:B---3--:R-:W-:-:S04]  /*0950*/  FFMA R11, R16, R13, R11 ;  /* 0x0000000d100b7223 */ /* 0x008fc8000000000b */
[----:B----4-:R-:W-:-:S04]  /*0960*/  FFMA R11, R18, R17, R11 ;  /* 0x00000011120b7223 */ /* 0x010fc8000000000b */
[----:B-----5:R-:W-:-:S07]  /*0970*/  FFMA R15, R20, R19, R11 ;  /* 0x00000013140f7223 */ /* 0x020fce000000000b */
.L_x_4:
[----:B------:R-:W-:Y:S05]  /*0980*/  @!P1 BRA `(.L_x_0) ;  /* 0x00000000003c9947 */ /* 0x000fea0003800000 */
[----:B------:R-:W0:Y:S01]  /*0990*/  LDC.64 R4, c[0x0][0x380] ;  /* 0x0000e000ff047b82 */ /* 0x000e220000000a00 */
[-C--:B------:R-:W-:Y:S02]  /*09a0*/  IADD3 R13, PT, PT, R12, R9.reuse, RZ ;  /* 0x000000090c0d7210 */ /* 0x080fe40007ffe0ff */
[----:B------:R-:W-:Y:S02]  /*09b0*/  IADD3 R17, PT, PT, R10, R9, RZ ;  /* 0x000000090a117210 */ /* 0x000fe40007ffe0ff */
[----:B------:R-:W-:-:S03]  /*09c0*/  IADD3 R12, PT, PT, -R8, RZ, RZ ;  /* 0x000000ff080c7210 */ /* 0x000fc60007ffe1ff */
[----:B------:R-:W1:Y:S04]  /*09d0*/  LDC.64 R2, c[0x0][0x388] ;  /* 0x0000e200ff027b82 */ /* 0x000e680000000a00 */
.L_x_5:
[----:B-1----:R-:W-:-:S04]  /*09e0*/  IMAD.WIDE R8, R13, 0x4, R2 ;  /* 0x000000040d087825 */ /* 0x002fc800078e0202 */
[----:B0-----:R-:W-:Y:S02]  /*09f0*/  IMAD.WIDE R10, R17, 0x4, R4 ;  /* 0x00000004110a7825 */ /* 0x001fe400078e0204 */
[----:B------:R-:W2:Y:S04]  /*0a00*/  LDG.E R8, desc[UR6][R8.64] ;  /* 0x0000000608087981 */ /* 0x000ea8000c1e1900 */
[----:B------:R-:W2:Y:S01]  /*0a10*/  LDG.E R10, desc[UR6][R10.64] ;  /* 0x000000060a0a7981 */ /* 0x000ea2000c1e1900 */
[----:B------:R-:W-:Y:S01]  /*0a20*/  VIADD R12, R12, 0x1 ;  /* 0x000000010c0c7836 */ /* 0x000fe20000000000 */
[----:B------:R-:W-:Y:S02]  /*0a30*/  IADD3 R13, PT, PT, R13, 0x1, RZ ;  /* 0x000000010d0d7810 */ /* 0x000fe40007ffe0ff */
[----:B------:R-:W-:-:S02]  /*0a40*/  IADD3 R17, PT, PT, R17, 0x1, RZ ;  /* 0x0000000111117810 */ /* 0x000fc40007ffe0ff */
[----:B------:R-:W-:Y:S01]  /*0a50*/  ISETP.NE.AND P0, PT, R12, RZ, PT ;  /* 0x000000ff0c00720c */ /* 0x000fe20003f05270 */
[----:B--2---:R-:W-:-:S12]  /*0a60*/  FFMA R15, R10, R8, R15 ;  /* 0x000000080a0f7223 */ /* 0x004fd8000000000f */
[----:B------:R-:W-:Y:S05]  /*0a70*/  @P0 BRA `(.L_x_5) ;  /* 0xfffffffc00d80947 */ /* 0x000fea000383ffff */
.L_x_0:
[----:B------:R-:W-:-:S04]  /*0a80*/  I2FP.F32.S32 R0, R0 ;  /* 0x0000000000007245 */ /* 0x000fc80000201400 */
[----:B------:R-:W-:Y:S01]  /*0a90*/  IADD3 R2, PT, PT, R0, -0xd000000, RZ ;  /* 0xf300000000027810 */ /* 0x000fe20007ffe0ff */
[----:B------:R0:W1:Y:S03]  /*0aa0*/  MUFU.RSQ R3, R0 ;  /* 0x0000000000037308 */ /* 0x0000660000001400 */
[----:B------:R-:W-:-:S13]  /*0ab0*/  ISETP.GT.U32.AND P0, PT, R2, 0x727fffff, PT ;  /* 0x727fffff0200780c */ /* 0x000fda0003f04070 */
[----:B0-----:R-:W-:Y:S05]  /*0ac0*/  @!P0 BRA `(.L_x_6) ;  /* 0x0000000000108947 */ /* 0x001fea0003800000 */
[----:B------:R-:W-:-:S07]  /*0ad0*/  MOV R4, 0xaf0 ;  /* 0x00000af000047802 */ /* 0x000fce0000000f00 */
[----:B-1----:R-:W-:Y:S05]  /*0ae0*/  CALL.REL.NOINC `($__internal_0_$__cuda_sm20_sqrt_rn_f32_slowpath) ;  /* 0x0000000800c87944 */ /* 0x002fea0003c00000 */
[----:B------:R-:W-:Y:S01]  /*0af0*/  IMAD.MOV.U32 R3, RZ, RZ, R0 ;  /* 0x000000ffff037224 */ /* 0x000fe200078e0000 */
[----:B------:R-:W-:Y:S06]  /*0b00*/  BRA `(.L_x_7) ;  /* 0x0000000000107947 */ /* 0x000fec0003800000 */
.L_x_6:
[----:B-1----:R-:W-:Y:S01]  /*0b10*/  FMUL.FTZ R5, R0, R3 ;  /* 0x0000000300057220 */ /* 0x002fe20000410000 */
[----:B------:R-:W-:-:S03]  /*0b20*/  FMUL.FTZ R3, R3, 0.5 ;  /* 0x3f00000003037820 */ /* 0x000fc60000410000 */
[----:B------:R-:W-:-:S04]  /*0b30*/  FFMA R0, -R5, R5, R0 ;  /* 0x0000000505007223 */ /* 0x000fc80000000100 */
[----:B------:R-:W-:-:S07]  /*0b40*/  FFMA R3, R0, R3, R5 ;  /* 0x0000000300037223 */ /* 0x000fce0000000005 */
.L_x_7:
[----:B------:R-:W0:Y:S01]  /*0b50*/  MUFU.RCP R0, R3 ;  /* 0x0000000300007308 */ /* 0x000e220000001000 */
[----:B------:R-:W-:Y:S07]  /*0b60*/  BSSY.RECONVERGENT B0, `(.L_x_8) ;  /* 0x000000b000007945 */ /* 0x000fee0003800200 */
[----:B------:R-:W1:Y:S01]  /*0b70*/  FCHK P0, R15, R3 ;  /* 0x000000030f007302 */ /* 0x000e620000000000 */
[----:B0-----:R-:W-:-:S04]  /*0b80*/  FFMA R5, R0, -R3, 1 ;  /* 0x3f80000000057423 */ /* 0x001fc80000000803 */
[----:B------:R-:W-:-:S04]  /*0b90*/  FFMA R0, R0, R5, R0 ;  /* 0x0000000500007223 */ /* 0x000fc80000000000 */
[----:B------:R-:W-:-:S04]  /*0ba0*/  FFMA R2, R0, R15, RZ ;  /* 0x0000000f00027223 */ /* 0x000fc800000000ff */
[----:B------:R-:W-:-:S04]  /*0bb0*/  FFMA R5, R2, -R3, R15 ;  /* 0x8000000302057223 */ /* 0x000fc8000000000f */
[----:B------:R-:W-:Y:S01]  /*0bc0*/  FFMA R0, R0, R5, R2 ;  /* 0x0000000500007223 */ /* 0x000fe20000000002 */
[----:B-1----:R-:W-:Y:S06]  /*0bd0*/  @!P0 BRA `(.L_x_9) ;  /* 0x00000000000c8947 */ /* 0x002fec0003800000 */
[----:B------:R-:W-:Y:S02]  /*0be0*/  MOV R0, R15 ;  /* 0x0000000f00007202 */ /* 0x000fe40000000f00 */
[----:B------:R-:W-:-:S07]  /*0bf0*/  MOV R2, 0xc10 ;  /* 0x00000c1000027802 */ /* 0x000fce0000000f00 */
[----:B------:R-:W-:Y:S05]  /*0c00*/  CALL.REL.NOINC `($__internal_1_$__cuda_sm3x_div_rn_noftz_f32_slowpath) ;  /* 0x0000000800e07944 */ /* 0x000fea0003c00000 */
.L_x_9:
[----:B------:R-:W-:Y:S05]  /*0c10*/  BSYNC.RECONVERGENT B0 ;  /* 0x0000000000007941 */ /* 0x000fea0003800200 */
.L_x_8:
[----:B------:R-:W-:Y:S01]  /*0c20*/  HFMA2 R3, -RZ, RZ, 0.96630859375, -0.0022525787353515625 ;  /* 0x3bbb989dff037431 */ /* 0x000fe200000001ff */
[----:B------:R-:W-:-:S04]  /*0c30*/  MOV R5, 0x437c0000 ;  /* 0x437c000000057802 */ /* 0x000fc80000000f00 */
[----:B------:R-:W-:-:S04]  /*0c40*/  FFMA.SAT R2, R0, R3, 0.5 ;  /* 0x3f00000000027423 */ /* 0x000fc80000002003 */
[----:B------:R-:W-:Y:S01]  /*0c50*/  FFMA.RM R2, R2, R5, 12582913 ;  /* 0x4b40000102027423 */ /* 0x000fe20000004005 */
[----:B------:R-:W-:Y:S06]  /*0c60*/  @!P2 EXIT ;  /* 0x000000000000a94d */ /* 0x000fec0003800000 */
[----:B------:R-:W0:Y:S01]  /*0c70*/  LDC R3, c[0x0][0x3a8] ;  /* 0x0000ea00ff037b82 */ /* 0x000e220000000800 */
[----:B------:R-:W-:Y:S01]  /*0c80*/  FADD R5, R2, -12583039 ;  /* 0xcb40007f02057421 */ /* 0x000fe20000000000 */
[----:B------:R-:W1:Y:S03]  /*0c90*/  LDCU UR4, c[0x0][0x3a0] ;  /* 0x00007400ff0477ac */ /* 0x000e660008000800 */
[----:B------:R-:W-:-:S04]  /*0ca0*/  FFMA R5, R0, 1.4426950216293334961, -R5 ;  /* 0x3fb8aa3b00057823 */ /* 0x000fc80000000805 */
[----:B------:R-:W-:Y:S01]  /*0cb0*/  FFMA R5, R0, 1.925963033500011079e-08, R5 ;  /* 0x32a5706000057823 */ /* 0x000fe20000000005 */
[----:B------:R-:W-:-:S05]  /*0cc0*/  IMAD.SHL.U32 R0, R2, 0x800000, RZ ;  /* 0x0080000002007824 */ /* 0x000fca00078e00ff */
[----:B------:R-:W2:Y:S01]  /*0cd0*/  MUFU.EX2 R5, R5 ;  /* 0x0000000500057308 */ /* 0x000ea20000000800 */
[----:B-1----:R-:W-:Y:S01]  /*0ce0*/  UIMAD UR4, UR5, UR4, URZ ;  /* 0x00000004050472a4 */ /* 0x002fe2000f8e02ff */
[----:B0-----:R-:W-:-:S05]  /*0cf0*/  ISETP.GE.U32.AND P0, PT, R3, 0x10, PT ;  /* 0x000000100300780c */ /* 0x001fca0003f06070 */
[C---:B------:R-:W-:Y:S01]  /*0d00*/  IMAD R2, R3.reuse, UR4, RZ ;  /* 0x0000000403027c24 */ /* 0x040fe2000f8e02ff */
[----:B------:R-:W-:-:S03]  /*0d10*/  LOP3.LUT P1, R10, R3, 0xf, RZ, 0xc0, !PT ;  /* 0x0000000f030a7812 */ /* 0x000fc6000782c0ff */
[-CC-:B------:R-:W-:Y:S02]  /*0d20*/  IMAD R6, R6, R3.reuse, R2.reuse ;  /* 0x0000000306067224 */ /* 0x180fe400078e0202 */
[----:B------:R-:W-:Y:S02]  /*0d30*/  IMAD R7, R7, R3, R2 ;  /* 0x0000000307077224 */ /* 0x000fe400078e0202 */
[----:B--2---:R-:W-:Y:S01]  /*0d40*/  FMUL R0, R0, R5 ;  /* 0x0000000500007220 */ /* 0x004fe20000400000 */
[----:B------:R-:W-:Y:S01]  /*0d50*/  MOV R2, RZ ;  /* 0x000000ff00027202 */ /* 0x000fe20000000f00 */
[----:B------:R-:W-:Y:S06]  /*0d60*/  @!P0 BRA `(.L_x_10) ;  /* 0x0000000000f48947 */ /* 0x000fec0003800000 */
[----:B------:R-:W-:Y:S02]  /*0d70*/  LOP3.LUT R2, R3, 0x7ffffff0, RZ, 0xc0, !PT ;  /* 0x7ffffff003027812 */ /* 0x000fe400078ec0ff */
[----:B------:R-:W-:Y:S02]  /*0d80*/  MOV R12, R7 ;  /* 0x00000007000c7202 */ /* 0x000fe40000000f00 */
[----:B------:R-:W-:Y:S01]  /*0d90*/  MOV R11, R6 ;  /* 0x00000006000b7202 */ /* 0x000fe20000000f00 */
[----:B------:R-:W-:-:S07]  /*0da0*/  IMAD.MOV R13, RZ, RZ, -R2 ;  /* 0x000000ffff0d7224 */ /* 0x000fce00078e0a02 */
.L_x_11:
[----:B------:R-:W0:Y:S08]  /*0db0*/  LDC.64 R4, c[0x0][0x390] ;  /* 0x0000e400ff047b82 */ /* 0x000e300000000a00 */
[----:B-1----:R-:W1:Y:S01]  /*0dc0*/  LDC.64 R8, c[0x0][0x398] ;  /* 0x0000e600ff087b82 */ /* 0x002e620000000a00 */
[----:B0-----:R-:W-:-:S05]  /*0dd0*/  IMAD.WIDE R4, R12, 0x4, R4 ;  /* 0x000000040c047825 */ /* 0x001fca00078e0204 */
[----:B------:R-:W2:Y:S01]  /*0de0*/  LDG.E R15, desc[UR6][R4.64] ;  /* 0x00000006040f7981 */ /* 0x000ea2000c1e1900 */
[----:B-1----:R-:W-:-:S04]  /*0df0*/  IMAD.WIDE R8, R11, 0x4, R8 ;  /* 0x000000040b087825 */ /* 0x002fc800078e0208 */
[----:B--2---:R-:W-:-:S05]  /*0e00*/  FMUL R15, R0, R15 ;  /* 0x0000000f000f7220 */ /* 0x004fca0000400000 */
[----:B------:R0:W-:Y:S04]  /*0e10*/  REDG.E.ADD.F32.FTZ.RN.STRONG.GPU desc[UR6][R8.64], R15 ;  /* 0x0000000f080079a6 */ /* 0x0001e8000c12f306 */
[----:B------:R-:W2:Y:S02]  /*0e20*/  LDG.E R17, desc[UR6][R4.64+0x4] ;  /* 0x0000040604117981 */ /* 0x000ea4000c1e1900 */
[----:B--2---:R-:W-:-:S05]  /*0e30*/  FMUL R17, R0, R17 ;  /* 0x0000001100117220 */ /* 0x004fca0000400000 */
[----:B------:R1:W-:Y:S04]  /*0e40*/  REDG.E.ADD.F32.FTZ.RN.STRONG.GPU desc[UR6][R8.64+0x4], R17 ;  /* 0x00000411080079a6 */ /* 0x0003e8000c12f306 */
[----:B------:R-:W2:Y:S02]  /*0e50*/  LDG.E R19, desc[UR6][R4.64+0x8] ;  /* 0x0000080604137981 */ /* 0x000ea4000c1e1900 */
[----:B--2---:R-:W-:-:S05]  /*0e60*/  FMUL R19, R0, R19 ;  /* 0x0000001300137220 */ /* 0x004fca0000400000 */
[----:B------:R2:W-:Y:S04]  /*0e70*/  REDG.E.ADD.F32.FTZ.RN.STRONG.GPU desc[UR6][R8.64+0x8], R19 ;  /* 0x00000813080079a6 */ /* 0x0005e8000c12f306 */
[----:B------:R-:W3:Y:S02]  /*0e80*/  LDG.E R21, desc[UR6][R4.64+0xc] ;  /* 0x00000c0604157981 */ /* 0x000ee4000c1e1900 */
[----:B---3--:R-:W-:-:S05]  /*0e90*/  FMUL R21, R0, R21 ;  /* 0x0000001500157220 */ /* 0x008fca0000400000 */
[----:B------:R3:W-:Y:S04]  /*0ea0*/  REDG.E.ADD.F32.FTZ.RN.STRONG.GPU desc[UR6][R8.64+0xc], R21 ;  /* 0x00000c15080079a6 */ /* 0x0007e8000c12f306 */
[----:B------:R-:W4:Y:S02]  /*0eb0*/  LDG.E R23, desc[UR6][R4.64+0x10] ;  /* 0x0000100604177981 */ /* 0x000f24000c1e1900 */
[----:B----4-:R-:W-:-:S05]  /*0ec0*/  FMUL R23, R0, R23 ;  /* 0x0000001700177220 */ /* 0x010fca0000400000 */
[----:B------:R4:W-:Y:S04]  /*0ed0*/  REDG.E.ADD.F32.FTZ.RN.STRONG.GPU desc[UR6][R8.64+0x10], R23 ;  /* 0x00001017080079a6 */ /* 0x0009e8000c12f306 */
[----:B0-----:R-:W5:Y:S02]  /*0ee0*/  LDG.E R15, desc[UR6][R4.64+0x14] ;  /* 0x00001406040f7981 */ /* 0x001f64000c1e1900 */
[----:B-----5:R-:W-:-:S05]  /*0ef0*/  FMUL R15, R0, R15 ;  /* 0x0000000f000f7220 */ /* 0x020fca0000400000 */
[----:B------:R0:W-:Y:S04]  /*0f00*/  REDG.E.ADD.F32.FTZ.RN.STRONG.GPU desc[UR6][R8.64+0x14], R15 ;  /* 0x0000140f080079a6 */ /* 0x0001e8000c12f306 */
[----:B-1----:R-:W5:Y:S02]  /*0f10*/  LDG.E R17, desc[UR6][R4.64+0x18] ;  /* 0x0000180604117981 */ /* 0x002f64000c1e1900 */
[----:B-----5:R-:W-:-:S05]  /*0f20*/  FMUL R17, R0, R17 ;  /* 0x0000001100117220 */ /* 0x020fca0000400000 */
[----:B------:R1:W-:Y:S04]  /*0f30*/  REDG.E.ADD.F32.FTZ.RN.STRONG.GPU desc[UR6][R8.64+0x18], R17 ;  /* 0x00001811080079a6 */ /* 0x0003e8000c12f306 */
[----:B--2---:R-:W2:Y:S02]  /*0f40*/  LDG.E R19, desc[UR6][R4.64+0x1c] ;  /* 0x00001c0604137981 */ /* 0x004ea4000c1e1900 */
[----:B--2---:R-:W-:-:S05]  /*0f50*/  FMUL R19, R0, R19 ;  /* 0x0000001300137220 */ /* 0x004fca0000400000 */
[----:B------:R2:W-:Y:S04]  /*0f60*/  REDG.E.ADD.F32.FTZ.RN.STRONG.GPU desc[UR6][R8.64+0x1c], R19 ;  /* 0x00001c13080079a6 */ /* 0x0005e8000c12f306 */
[----:B---3--:R-:W3:Y:S02]  /*0f70*/  LDG.E R21, desc[UR6][R4.64+0x20] ;  /* 0x0000200604157981 */ /* 0x008ee4000c1e1900 */
[----:B---3--:R-:W-:-:S05]  /*0f80*/  FMUL R21, R0, R21 ;  /* 0x0000001500157220 */ /* 0x008fca0000400000 */
[----:B------:R3:W-:Y:S04]  /*0f90*/  REDG.E.ADD.F32.FTZ.RN.STRONG.GPU desc[UR6][R8.64+0x20], R21 ;  /* 0x00002015080079a6 */ /* 0x0007e8000c12f306 */
[----:B----4-:R-:W4:Y:S02]  /*0fa0*/  LDG.E R23, desc[UR6][R4.64+0x24] ;  /* 0x0000240604177981 */ /* 0x010f24000c1e1900 */
        /* <DEDUP_REMOVED lines=11> */
[----:B---3--:R-:W2:Y:S02]  /*1060*/  LDG.E R21, desc[UR6][R4.64+0x34] ;  /* 0x0000340604157981 */ /* 0x008ea4000c1e1900 */
[----:B--2---:R-:W-:-:S05]  /*1070*/  FMUL R21, R0, R21 ;  /* 0x0000001500157220 */ /* 0x004fca0000400000 */
[----:B------:R1:W-:Y:S04]  /*1080*/  REDG.E.ADD.F32.FTZ.RN.STRONG.GPU desc[UR6][R8.64+0x34], R21 ;  /* 0x00003415080079a6 */ /* 0x0003e8000c12f306 */
[----:B----4-:R-:W2:Y:S01]  /*1090*/  LDG.E R23, desc[UR6][R4.64+0x38] ;  /* 0x0000380604177981 */ /* 0x010ea2000c1e1900 */
[----:B------:R-:W-:Y:S01]  /*10a0*/  IADD3 R13, PT, PT, R13, 0x10, RZ ;  /* 0x000000100d0d7810 */ /* 0x000fe20007ffe0ff */
[----:B--2---:R-:W-:-:S05]  /*10b0*/  FMUL R23, R0, R23 ;  /* 0x0000001700177220 */ /* 0x004fca0000400000 */
[----:B------:R1:W-:Y:S04]  /*10c0*/  REDG.E.ADD.F32.FTZ.RN.STRONG.GPU desc[UR6][R8.64+0x38], R23 ;  /* 0x00003817080079a6 */ /* 0x0003e8000c12f306 */
[----:B0-----:R-:W2:Y:S01]  /*10d0*/  LDG.E R15, desc[UR6][R4.64+0x3c] ;  /* 0x00003c06040f7981 */ /* 0x001ea2000c1e1900 */
[----:B------:R-:W-:Y:S02]  /*10e0*/  ISETP.NE.AND P0, PT, R13, RZ, PT ;  /* 0x000000ff0d00720c */ /* 0x000fe40003f05270 */
[----:B------:R-:W-:Y:S02]  /*10f0*/  IADD3 R11, PT, PT, R11, 0x10, RZ ;  /* 0x000000100b0b7810 */ /* 0x000fe40007ffe0ff */
[----:B------:R-:W-:Y:S01]  /*1100*/  IADD3 R12, PT, PT, R12, 0x10, RZ ;  /* 0x000000100c0c7810 */ /* 0x000fe20007ffe0ff */
[----:B--2---:R-:W-:-:S05]  /*1110*/  FMUL R15, R0, R15 ;  /* 0x0000000f000f7220 */ /* 0x004fca0000400000 */
[----:B------:R1:W-:Y:S03]  /*1120*/  REDG.E.ADD.F32.FTZ.RN.STRONG.GPU desc[UR6][R8.64+0x3c], R15 ;  /* 0x00003c0f080079a6 */ /* 0x0003e6000c12f306 */
[----:B------:R-:W-:Y:S05]  /*1130*/  @P0 BRA `(.L_x_11) ;  /* 0xfffffffc001c0947 */ /* 0x000fea000383ffff */
.L_x_10:
[----:B------:R-:W-:Y:S05]  /*1140*/  @!P1 EXIT ;  /* 0x000000000000994d */ /* 0x000fea0003800000 */
[----:B------:R-:W-:Y:S02]  /*1150*/  ISETP.GE.U32.AND P0, PT, R10, 0x8, PT ;  /* 0x000000080a00780c */ /* 0x000fe40003f06070 */
[----:B------:R-:W-:-:S04]  /*1160*/  LOP3.LUT R12, R3, 0x7, RZ, 0xc0, !PT ;  /* 0x00000007030c7812 */ /* 0x000fc800078ec0ff */
[----:B------:R-:W-:-:S07]  /*1170*/  ISETP.NE.AND P1, PT, R12, RZ, PT ;  /* 0x000000ff0c00720c */ /* 0x000fce0003f25270 */
[----:B------:R-:W-:Y:S06]  /*1180*/  @!P0 BRA `(.L_x_12) ;  /* 0x00000000007c8947 */ /* 0x000fec0003800000 */
[----:B------:R-:W0:Y:S01]  /*1190*/  LDC.64 R4, c[0x0][0x390] ;  /* 0x0000e400ff047b82 */ /* 0x000e220000000a00 */
[----:B-1----:R-:W-:-:S04]  /*11a0*/  IMAD.IADD R9, R7, 0x1, R2 ;  /* 0x0000000107097824 */ /* 0x002fc800078e0202 */
[----:B0-----:R-:W-:-:S03]  /*11b0*/  IMAD.WIDE R4, R9, 0x4, R4 ;  /* 0x0000000409047825 */ /* 0x001fc600078e0204 */
[----:B------:R-:W0:Y:S02]  /*11c0*/  LDC.64 R8, c[0x0][0x398] ;  /* 0x0000e600ff087b82 */ /* 0x000e240000000a00 */
[----:B------:R-:W2:Y:S01]  /*11d0*/  LDG.E R13, desc[UR6][R4.64] ;  /* 0x00000006040d7981 */ /* 0x000ea2000c1e1900 */
[----:B------:R-:W-:-:S05]  /*11e0*/  IADD3 R11, PT, PT, R6, R2, RZ ;  /* 0x00000002060b7210 */ /* 0x000fca0007ffe0ff */
[----:B0-----:R-:W-:-:S04]  /*11f0*/  IMAD.WIDE R8, R11, 0x4, R8 ;  /* 0x000000040b087825 */ /* 0x001fc800078e0208 */
        /* <DEDUP_REMOVED lines=14> */
[----:B0-----:R-:W4:Y:S02]  /*12e0*/  LDG.E R13, desc[UR6][R4.64+0x14] ;  /* 0x00001406040d7981 */ /* 0x001f24000c1e1900 */
[----:B----4-:R-:W-:-:S05]  /*12f0*/  FMUL R13, R0, R13 ;  /* 0x0000000d000d7220 */ /* 0x010fca0000400000 */
[----:B------:R3:W-:Y:S04]  /*1300*/  REDG.E.ADD.F32.FTZ.RN.STRONG.GPU desc[UR6][R8.64+0x14], R13 ;  /* 0x0000140d080079a6 */ /* 0x0007e8000c12f306 */
[----:B-1----:R-:W4:Y:S02]  /*1310*/  LDG.E R11, desc[UR6][R4.64+0x18] ;  /* 0x00001806040b7981 */ /* 0x002f24000c1e1900 */
[----:B----4-:R-:W-:-:S05]  /*1320*/  FMUL R11, R0, R11 ;  /* 0x0000000b000b7220 */ /* 0x010fca0000400000 */
[----:B------:R3:W-:Y:S04]  /*1330*/  REDG.E.ADD.F32.FTZ.RN.STRONG.GPU desc[UR6][R8.64+0x18], R11 ;  /* 0x0000180b080079a6 */ /* 0x0007e8000c12f306 */
[----:B--2---:R-:W2:Y:S02]  /*1340*/  LDG.E R15, desc[UR6][R4.64+0x1c] ;  /* 0x00001c06040f7981 */ /* 0x004ea4000c1e1900 */
[----:B--2---:R-:W-:-:S05]  /*1350*/  FMUL R15, R0, R15 ;  /* 0x0000000f000f7220 */ /* 0x004fca0000400000 */
[----:B------:R3:W-:Y:S01]  /*1360*/  REDG.E.ADD.F32.FTZ.RN.STRONG.GPU desc[UR6][R8.64+0x1c], R15 ;  /* 0x00001c0f080079a6 */ /* 0x0007e2000c12f306 */
[----:B------:R-:W-:-:S07]  /*1370*/  IADD3 R2, PT, PT, R2, 0x8, RZ ;  /* 0x0000000802027810 */ /* 0x000fce0007ffe0ff */
.L_x_12:
[----:B------:R-:W-:Y:S05]  /*1380*/  @!P1 EXIT ;  /* 0x000000000000994d */ /* 0x000fea0003800000 */
[----:B------:R-:W-:Y:S02]  /*1390*/  ISETP.GE.U32.AND P0, PT, R12, 0x4, PT ;  /* 0x000000040c00780c */ /* 0x000fe40003f06070 */
[----:B------:R-:W-:-:S04]  /*13a0*/  LOP3.LUT R3, R3, 0x3, RZ, 0xc0, !PT ;  /* 0x0000000303037812 */ /* 0x000fc800078ec0ff */
[----:B------:R-:W-:-:S07]  /*13b0*/  ISETP.NE.AND P1, PT, R3, RZ, PT ;  /* 0x000000ff0300720c */ /* 0x000fce0003f25270 */
[----:B------:R-:W-:Y:S06]  /*13c0*/  @!P0 BRA `(.L_x_13) ;  /* 0x00000000004c8947 */ /* 0x000fec0003800000 */
[----:B-1-3--:R-:W0:Y:S01]  /*13d0*/  LDC.64 R8, c[0x0][0x390] ;  /* 0x0000e400ff087b82 */ /* 0x00ae220000000a00 */
[----:B------:R-:W-:-:S05]  /*13e0*/  IADD3 R5, PT, PT, R7, R2, RZ ;  /* 0x0000000207057210 */ /* 0x000fca0007ffe0ff */
[----:B0-----:R-:W-:Y:S02]  /*13f0*/  IMAD.WIDE R8, R5, 0x4, R8 ;  /* 0x0000000405087825 */ /* 0x001fe400078e0208 */
[----:B------:R-:W0:Y:S03]  /*1400*/  LDC.64 R4, c[0x0][0x398] ;  /* 0x0000e600ff047b82 */ /* 0x000e260000000a00 */
[----:B------:R-:W2:Y:S01]  /*1410*/  LDG.E R11, desc[UR6][R8.64] ;  /* 0x00000006080b7981 */ /* 0x000ea2000c1e1900 */
[----:B------:R-:W-:-:S04]  /*1420*/  IMAD.IADD R13, R6, 0x1, R2 ;  /* 0x00000001060d7824 */ /* 0x000fc800078e0202 */
        /* <DEDUP_REMOVED lines=9> */
[----:B------:R-:W2:Y:S02]  /*14c0*/  LDG.E R17, desc[UR6][R8.64+0xc] ;  /* 0x00000c0608117981 */ /* 0x000ea4000c1e1900 */
[----:B--2---:R-:W-:-:S05]  /*14d0*/  FMUL R17, R0, R17 ;  /* 0x0000001100117220 */ /* 0x004fca0000400000 */
[----:B------:R0:W-:Y:S01]  /*14e0*/  REDG.E.ADD.F32.FTZ.RN.STRONG.GPU desc[UR6][R4.64+0xc], R17 ;  /* 0x00000c11040079a6 */ /* 0x0001e2000c12f306 */
[----:B------:R-:W-:-:S07]  /*14f0*/  IADD3 R2, PT, PT, R2, 0x4, RZ ;  /* 0x0000000402027810 */ /* 0x000fce0007ffe0ff */
.L_x_13:
[----:B------:R-:W-:Y:S05]  /*1500*/  @!P1 EXIT ;  /* 0x000000000000994d */ /* 0x000fea0003800000 */
[----:B-1-3--:R-:W1:Y:S01]  /*1510*/  LDC.64 R8, c[0x0][0x390] ;  /* 0x0000e400ff087b82 */ /* 0x00ae620000000a00 */
[-C--:B0-----:R-:W-:Y:S01]  /*1520*/  IADD3 R13, PT, PT, R6, R2.reuse, RZ ;  /* 0x00000002060d7210 */ /* 0x081fe20007ffe0ff */
[----:B------:R-:W-:Y:S01]  /*1530*/  IMAD.MOV R6, RZ, RZ, -R3 ;  /* 0x000000ffff067224 */ /* 0x000fe200078e0a03 */
[----:B------:R-:W-:-:S05]  /*1540*/  IADD3 R7, PT, PT, R7, R2, RZ ;  /* 0x0000000207077210 */ /* 0x000fca0007ffe0ff */
[----:B------:R-:W0:Y:S02]  /*1550*/  LDC.64 R10, c[0x0][0x398] ;  /* 0x0000e600ff0a7b82 */ /* 0x000e240000000a00 */
.L_x_14:
[----:B-1----:R-:W-:-:S06]  /*1560*/  IMAD.WIDE R2, R7, 0x4, R8 ;  /* 0x0000000407027825 */ /* 0x002fcc00078e0208 */
[----:B--2---:R-:W2:Y:S01]  /*1570*/  LDG.E R3, desc[UR6][R2.64] ;  /* 0x0000000602037981 */ /* 0x004ea2000c1e1900 */
[----:B------:R-:W-:Y:S01]  /*1580*/  IADD3 R6, PT, PT, R6, 0x1, RZ ;  /* 0x0000000106067810 */ /* 0x000fe20007ffe0ff */
[----:B0-----:R-:W-:-:S03]  /*1590*/  IMAD.WIDE R4, R13, 0x4, R10 ;  /* 0x000000040d047825 */ /* 0x001fc600078e020a */
[----:B------:R-:W-:Y:S02]  /*15a0*/  ISETP.NE.AND P0, PT, R6, RZ, PT ;  /* 0x000000ff0600720c */ /* 0x000fe40003f05270 */
[----:B------:R-:W-:Y:S02]  /*15b0*/  IADD3 R7, PT, PT, R7, 0x1, RZ ;  /* 0x0000000107077810 */ /* 0x000fe40007ffe0ff */
[----:B------:R-:W-:Y:S01]  /*15c0*/  IADD3 R13, PT, PT, R13, 0x1, RZ ;  /* 0x000000010d0d7810 */ /* 0x000fe20007ffe0ff */
[----:B--2---:R-:W-:-:S05]  /*15d0*/  FMUL R15, R0, R3 ;  /* 0x00000003000f7220 */ /* 0x004fca0000400000 */
[----:B------:R2:W-:Y:S03]  /*15e0*/  REDG.E.ADD.F32.FTZ.RN.STRONG.GPU desc[UR6][R4.64], R15 ;  /* 0x0000000f040079a6 */ /* 0x0005e6000c12f306 */
[----:B------:R-:W-:Y:S05]  /*15f0*/  @P0 BRA `(.L_x_14) ;  /* 0xfffffffc00d80947 */ /* 0x000fea000383ffff */
[----:B------:R-:W-:Y:S05]  /*1600*/  EXIT ;  /* 0x000000000000794d */ /* 0x000fea0003800000 */
        .weak           $__internal_0_$__cuda_sm20_sqrt_rn_f32_slowpath
        .type           $__internal_0_$__cuda_sm20_sqrt_rn_f32_slowpath,@function
        .size           $__internal_0_$__cuda_sm20_sqrt_rn_f32_slowpath,($__internal_1_$__cuda_sm3x_div_rn_noftz_f32_slowpath - $__internal_0_$__cuda_sm20_sqrt_rn_f32_slowpath)
$__internal_0_$__cuda_sm20_sqrt_rn_f32_slowpath:
[----:B------:R-:W-:-:S13]  /*1610*/  LOP3.LUT P0, RZ, R0, 0x7fffffff, RZ, 0xc0, !PT ;  /* 0x7fffffff00ff7812 */ /* 0x000fda000780c0ff */
[----:B------:R-:W-:Y:S01]  /*1620*/  @!P0 IMAD.MOV.U32 R2, RZ, RZ, R0 ;  /* 0x000000ffff028224 */ /* 0x000fe200078e0000 */
[----:B------:R-:W-:Y:S06]  /*1630*/  @!P0 BRA `(.L_x_15) ;  /* 0x0000000000448947 */ /* 0x000fec0003800000 */
[----:B------:R-:W-:-:S13]  /*1640*/  FSETP.GEU.FTZ.AND P0, PT, R0, RZ, PT ;  /* 0x000000ff0000720b */ /* 0x000fda0003f1e000 */
[----:B------:R-:W-:Y:S01]  /*1650*/  @!P0 MOV R2, 0x7fffffff ;  /* 0x7fffffff00028802 */ /* 0x000fe20000000f00 */
[----:B------:R-:W-:Y:S06]  /*1660*/  @!P0 BRA `(.L_x_15) ;  /* 0x0000000000388947 */ /* 0x000fec0003800000 */
[----:B------:R-:W-:-:S13]  /*1670*/  FSETP.GTU.FTZ.AND P0, PT, |R0|, +INF , PT ;  /* 0x7f8000000000780b */ /* 0x000fda0003f1c200 */
[----:B------:R-:W-:Y:S01]  /*1680*/  @P0 FADD.FTZ R2, R0, 1 ;  /* 0x3f80000000020421 */ /* 0x000fe20000010000 */
[----:B------:R-:W-:Y:S06]  /*1690*/  @P0 BRA `(.L_x_15) ;  /* 0x00000000002c0947 */ /* 0x000fec0003800000 */
[----:B------:R-:W-:-:S13]  /*16a0*/  FSETP.NEU.FTZ.AND P0, PT, |R0|, +INF , PT ;  /* 0x7f8000000000780b */ /* 0x000fda0003f1d200 */
[----:B------:R-:W-:Y:S01]  /*16b0*/  @!P0 MOV R2, R0 ;  /* 0x0000000000028202 */ /* 0x000fe20000000f00 */
[----:B------:R-:W-:Y:S06]  /*16c0*/  @!P0 BRA `(.L_x_15) ;  /* 0x0000000000208947 */ /* 0x000fec0003800000 */
[----:B------:R-:W-:-:S04]  /*16d0*/  FFMA R0, R0, 1.84467440737095516160e+19, RZ ;  /* 0x5f80000000007823 */ /* 0x000fc800000000ff */
[----:B------:R-:W0:Y:S02]  /*16e0*/  MUFU.RSQ R3, R0 ;  /* 0x0000000000037308 */ /* 0x000e240000001400 */
[----:B0-----:R-:W-:Y:S01]  /*16f0*/  FMUL.FTZ R5, R0, R3 ;  /* 0x0000000300057220 */ /* 0x001fe20000410000 */
[----:B------:R-:W-:-:S03]  /*1700*/  FMUL.FTZ R3, R3, 0.5 ;  /* 0x3f00000003037820 */ /* 0x000fc60000410000 */
[----:B------:R-:W-:-:S04]  /*1710*/  FADD.FTZ R2, -R5, -RZ ;  /* 0x800000ff05027221 */ /* 0x000fc80000010100 */
[----:B------:R-:W-:-:S04]  /*1720*/  FFMA R2, R5, R2, R0 ;  /* 0x0000000205027223 */ /* 0x000fc80000000000 */
[----:B------:R-:W-:-:S04]  /*1730*/  FFMA R2, R2, R3, R5 ;  /* 0x0000000302027223 */ /* 0x000fc80000000005 */
[----:B------:R-:W-:-:S07]  /*1740*/  FMUL.FTZ R2, R2, 2.3283064365386962891e-10 ;  /* 0x2f80000002027820 */ /* 0x000fce0000410000 */
.L_x_15:
[----:B------:R-:W-:Y:S01]  /*1750*/  HFMA2 R3, -RZ, RZ, 0, 0 ;  /* 0x00000000ff037431 */ /* 0x000fe200000001ff */
[----:B------:R-:W-:Y:S01]  /*1760*/  MOV R0, R2 ;  /* 0x0000000200007202 */ /* 0x000fe20000000f00 */
[----:B------:R-:W-:-:S04]  /*1770*/  IMAD.MOV.U32 R2, RZ, RZ, R4 ;  /* 0x000000ffff027224 */ /* 0x000fc800078e0004 */
[----:B------:R-:W-:Y:S05]  /*1780*/  RET.REL.NODEC R2 `(_Z19causalSelfAttentionPfS_S_S_iii) ;  /* 0xffffffe8021c7950 */ /* 0x000fea0003c3ffff */
        .weak           $__internal_1_$__cuda_sm3x_div_rn_noftz_f32_slowpath
        .type           $__internal_1_$__cuda_sm3x_div_rn_noftz_f32_slowpath,@function
        .size           $__internal_1_$__cuda_sm3x_div_rn_noftz_f32_slowpath,(.L_x_103 - $__internal_1_$__cuda_sm3x_div_rn_noftz_f32_slowpath)
$__internal_1_$__cuda_sm3x_div_rn_noftz_f32_slowpath:
[----:B------:R-:W-:Y:S01]  /*1790*/  SHF.R.U32.HI R5, RZ, 0x17, R3 ;  /* 0x00000017ff057819 */ /* 0x000fe20000011603 */
[----:B------:R-:W-:Y:S01]  /*17a0*/  BSSY.RECONVERGENT B1, `(.L_x_16) ;  /* 0x0000062000017945 */ /* 0x000fe20003800200 */
[----:B------:R-:W-:Y:S02]  /*17b0*/  SHF.R.U32.HI R4, RZ, 0x17, R0 ;  /* 0x00000017ff047819 */ /* 0x000fe40000011600 */
[----:B------:R-:W-:Y:S02]  /*17c0*/  LOP3.LUT R12, R5, 0xff, RZ, 0xc0, !PT ;  /* 0x000000ff050c7812 */ /* 0x000fe400078ec0ff */
[----:B------:R-:W-:Y:S02]  /*17d0*/  LOP3.LUT R10, R4, 0xff, RZ, 0xc0, !PT ;  /* 0x000000ff040a7812 */ /* 0x000fe400078ec0ff */
[----:B------:R-:W-:Y:S02]  /*17e0*/  IADD3 R8, PT, PT, R12, -0x1, RZ ;  /* 0xffffffff0c087810 */ /* 0x000fe40007ffe0ff */
[----:B------:R-:W-:-:S02]  /*17f0*/  IADD3 R5, PT, PT, R10, -0x1, RZ ;  /* 0xffffffff0a057810 */ /* 0x000fc40007ffe0ff */
[----:B------:R-:W-:-:S04]  /*1800*/  ISETP.GT.U32.AND P0, PT, R8, 0xfd, PT ;  /* 0x000000fd0800780c */ /* 0x000fc80003f04070 */
[----:B------:R-:W-:-:S13]  /*1810*/  ISETP.GT.U32.OR P0, PT, R5, 0xfd, P0 ;  /* 0x000000fd0500780c */ /* 0x000fda0000704470 */
[----:B------:R-:W-:Y:S01]  /*1820*/  @!P0 IMAD.MOV.U32 R4, RZ, RZ, RZ ;  /* 0x000000ffff048224 */ /* 0x000fe200078e00ff */
[----:B------:R-:W-:Y:S06]  /*1830*/  @!P0 BRA `(.L_x_17) ;  /* 0x00000000005c8947 */ /* 0x000fec0003800000 */
[----:B------:R-:W-:Y:S02]  /*1840*/  FSETP.GTU.FTZ.AND P0, PT, |R0|, +INF , PT ;  /* 0x7f8000000000780b */ /* 0x000fe40003f1c200 */
[----:B------:R-:W-:-:S04]  /*1850*/  FSETP.GTU.FTZ.AND P1, PT, |R3|, +INF , PT ;  /* 0x7f8000000300780b */ /* 0x000fc80003f3c200 */
[----:B------:R-:W-:-:S13]  /*1860*/  PLOP3.LUT P0, PT, P0, P1, PT, 0xf8, 0x8f ;  /* 0x00000000008f781c */ /* 0x000fda0000703f70 */
[----:B------:R-:W-:Y:S05]  /*1870*/  @P0 BRA `(.L_x_18) ;  /* 0x00000004004c0947 */ /* 0x000fea0003800000 */
[----:B------:R-:W-:-:S13]  /*1880*/  LOP3.LUT P0, RZ, R3, 0x7fffffff, R0, 0xc8, !PT ;  /* 0x7fffffff03ff7812 */ /* 0x000fda000780c800 */
[----:B------:R-:W-:Y:S05]  /*1890*/  @!P0 BRA `(.L_x_19) ;  /* 0x00000004003c8947 */ /* 0x000fea0003800000 */
[C---:B------:R-:W-:Y:S02]  /*18a0*/  FSETP.NEU.FTZ.AND P3, PT, |R0|.reuse, +INF , PT ;  /* 0x7f8000000000780b */ /* 0x040fe40003f7d200 */
[----:B------:R-:W-:Y:S02]  /*18b0*/  FSETP.NEU.FTZ.AND P1, PT, |R3|, +INF , PT ;  /* 0x7f8000000300780b */ /* 0x000fe40003f3d200 */
[----:B------:R-:W-:-:S11]  /*18c0*/  FSETP.NEU.FTZ.AND P0, PT, |R0|, +INF , PT ;  /* 0x7f8000000000780b */ /* 0x000fd60003f1d200 */
[----:B------:R-:W-:Y:S05]  /*18d0*/  @!P1 BRA !P3, `(.L_x_19) ;  /* 0x00000004002c9947 */ /* 0x000fea0005800000 */
[----:B------:R-:W-:-:S04]  /*18e0*/  LOP3.LUT P3, RZ, R0, 0x7fffffff, RZ, 0xc0, !PT ;  /* 0x7fffffff00ff7812 */ /* 0x000fc8000786c0ff */
[----:B------:R-:W-:-:S13]  /*18f0*/  PLOP3.LUT P1, PT, P1, P3, PT, 0x2f, 0xf2 ;  /* 0x0000000000f2781c */ /* 0x000fda0000f26577 */
[----:B------:R-:W-:Y:S05]  /*1900*/  @P1 BRA `(.L_x_20) ;  /* 0x0000000400181947 */ /* 0x000fea0003800000 */
[----:B------:R-:W-:-:S04]  /*1910*/  LOP3.LUT P1, RZ, R3, 0x7fffffff, RZ, 0xc0, !PT ;  /* 0x7fffffff03ff7812 */ /* 0x000fc8000782c0ff */
[----:B------:R-:W-:-:S13]  /*1920*/  PLOP3.LUT P0, PT, P0, P1, PT, 0x2f, 0xf2 ;  /* 0x0000000000f2781c */ /* 0x000fda0000702577 */
[----:B------:R-:W-:Y:S05]  /*1930*/  @P0 BRA `(.L_x_21) ;  /* 0x0000000400000947 */ /* 0x000fea0003800000 */
[----:B------:R-:W-:Y:S02]  /*1940*/  ISETP.GE.AND P0, PT, R5, RZ, PT ;  /* 0x000000ff0500720c */ /* 0x000fe40003f06270 */
[----:B------:R-:W-:-:S11]  /*1950*/  ISETP.GE.AND P1, PT, R8, RZ, PT ;  /* 0x000000ff0800720c */ /* 0x000fd60003f26270 */
[----:B------:R-:W-:Y:S01]  /*1960*/  @P0 MOV R4, RZ ;  /* 0x000000ff00040202 */ /* 0x000fe20000000f00 */
[----:B------:R-:W-:Y:S01]  /*1970*/  @!P0 FFMA R0, R0, 1.84467440737095516160e+19, RZ ;  /* 0x5f80000000008823 */ /* 0x000fe200000000ff */
[----:B------:R-:W-:Y:S01]  /*1980*/  @!P0 MOV R4, 0xffffffc0 ;  /* 0xffffffc000048802 */ /* 0x000fe20000000f00 */
[----:B------:R-:W-:-:S03]  /*1990*/  @!P1 FFMA R3, R3, 1.84467440737095516160e+19, RZ ;  /* 0x5f80000003039823 */ /* 0x000fc600000000ff */
[----:B------:R-:W-:-:S07]  /*19a0*/  @!P1 IADD3 R4, PT, PT, R4, 0x40, RZ ;  /* 0x0000004004049810 */ /* 0x000fce0007ffe0ff */
.L_x_17:
[----:B------:R-:W-:Y:S01]  /*19b0*/  LEA R8, R12, 0xc0800000, 0x17 ;  /* 0xc08000000c087811 */ /* 0x000fe200078eb8ff */
[----:B------:R-:W-:Y:S04]  /*19c0*/  BSSY.RECONVERGENT B2, `(.L_x_22) ;  /* 0x0000036000027945 */ /* 0x000fe80003800200 */
[----:B------:R-:W-:Y:S01]  /*19d0*/  IMAD.IADD R8, R3, 0x1, -R8 ;  /* 0x0000000103087824 */ /* 0x000fe200078e0a08 */
[----:B------:R-:W-:-:S03]  /*19e0*/  IADD3 R3, PT, PT, R10, -0x7f, RZ ;  /* 0xffffff810a037810 */ /* 0x000fc60007ffe0ff */
[----:B------:R-:W0:Y:S01]  /*19f0*/  MUFU.RCP R5, R8 ;  /* 0x0000000800057308 */ /* 0x000e220000001000 */
[----:B------:R-:W-:Y:S01]  /*1a00*/  FADD.FTZ R9, -R8, -RZ ;  /* 0x800000ff08097221 */ /* 0x000fe20000010100 */
[----:B------:R-:W-:-:S03]  /*1a10*/  IMAD R0, R3, -0x800000, R0 ;  /* 0xff80000003007824 */ /* 0x000fc600078e0200 */
[----:B0-----:R-:W-:-:S04]  /*1a20*/  FFMA R10, R5, R9, 1 ;  /* 0x3f800000050a7423 */ /* 0x001fc80000000009 */
[----:B------:R-:W-:-:S04]  /*1a30*/  FFMA R14, R5, R10, R5 ;  /* 0x0000000a050e7223 */ /* 0x000fc80000000005 */
[----:B------:R-:W-:-:S04]  /*1a40*/  FFMA R5, R0, R14, RZ ;  /* 0x0000000e00057223 */ /* 0x000fc800000000ff */
[----:B------:R-:W-:-:S04]  /*1a50*/  FFMA R10, R9, R5, R0 ;  /* 0x00000005090a7223 */ /* 0x000fc80000000000 */
[----:B------:R-:W-:Y:S01]  /*1a60*/  FFMA R11, R14, R10, R5 ;  /* 0x0000000a0e0b7223 */ /* 0x000fe20000000005 */
[----:B------:R-:W-:-:S03]  /*1a70*/  IADD3 R5, PT, PT, R3, 0x7f, -R12 ;  /* 0x0000007f03057810 */ /* 0x000fc60007ffe80c */
[----:B------:R-:W-:Y:S01]  /*1a80*/  FFMA R10, R9, R11, R0 ;  /* 0x0000000b090a7223 */ /* 0x000fe20000000000 */
[----:B------:R-:W-:-:S03]  /*1a90*/  IADD3 R5, PT, PT, R5, R4, RZ ;  /* 0x0000000405057210 */ /* 0x000fc60007ffe0ff */
[----:B------:R-:W-:-:S05]  /*1aa0*/  FFMA R0, R14, R10, R11 ;  /* 0x0000000a0e007223 */ /* 0x000fca000000000b */
[----:B------:R-:W-:-:S04]  /*1ab0*/  SHF.R.U32.HI R3, RZ, 0x17, R0 ;  /* 0x00000017ff037819 */ /* 0x000fc80000011600 */
[----:B------:R-:W-:-:S04]  /*1ac0*/  LOP3.LUT R3, R3, 0xff, RZ, 0xc0, !PT ;  /* 0x000000ff03037812 */ /* 0x000fc800078ec0ff */
[----:B------:R-:W-:-:S04]  /*1ad0*/  IADD3 R9, PT, PT, R3, R5, RZ ;  /* 0x0000000503097210 */ /* 0x000fc80007ffe0ff */
[----:B------:R-:W-:-:S04]  /*1ae0*/  IADD3 R3, PT, PT, R9, -0x1, RZ ;  /* 0xffffffff09037810 */ /* 0x000fc80007ffe0ff */
[----:B------:R-:W-:-:S13]  /*1af0*/  ISETP.GE.U32.AND P0, PT, R3, 0xfe, PT ;  /* 0x000000fe0300780c */ /* 0x000fda0003f06070 */
[----:B------:R-:W-:Y:S05]  /*1b00*/  @!P0 BRA `(.L_x_23) ;  /* 0x0000000000808947 */ /* 0x000fea0003800000 */
[----:B------:R-:W-:-:S13]  /*1b10*/  ISETP.GT.AND P0, PT, R9, 0xfe, PT ;  /* 0x000000fe0900780c */ /* 0x000fda0003f04270 */
[----:B------:R-:W-:Y:S05]  /*1b20*/  @P0 BRA `(.L_x_24) ;  /* 0x00000000006c0947 */ /* 0x000fea0003800000 */
[----:B------:R-:W-:-:S13]  /*1b30*/  ISETP.GE.AND P0, PT, R9, 0x1, PT ;  /* 0x000000010900780c */ /* 0x000fda0003f06270 */
[----:B------:R-:W-:Y:S05]  /*1b40*/  @P0 BRA `(.L_x_25) ;  /* 0x0000000000740947 */ /* 0x000fea0003800000 */
[----:B------:R-:W-:Y:S02]  /*1b50*/  ISETP.GE.AND P0, PT, R9, -0x18, PT ;  /* 0xffffffe80900780c */ /* 0x000fe40003f06270 */
[----:B------:R-:W-:-:S11]  /*1b60*/  LOP3.LUT R0, R0, 0x80000000, RZ, 0xc0, !PT ;  /* 0x8000000000007812 */ /* 0x000fd600078ec0ff */
[----:B------:R-:W-:Y:S05]  /*1b70*/  @!P0 BRA `(.L_x_25) ;  /* 0x0000000000688947 */ /* 0x000fea0003800000 */
[CCC-:B------:R-:W-:Y:S01]  /*1b80*/  FFMA.RZ R3, R14.reuse, R10.reuse, R11.reuse ;  /* 0x0000000a0e037223 */ /* 0x1c0fe2000000c00b */
[C---:B------:R-:W-:Y:S02]  /*1b90*/  VIADD R8, R9.reuse, 0x20 ;  /* 0x0000002009087836 */ /* 0x040fe40000000000 */
[CCC-:B------:R-:W-:Y:S01]  /*1ba0*/  FFMA.RM R4, R14.reuse, R10.reuse, R11.reuse ;  /* 0x0000000a0e047223 */ /* 0x1c0fe2000000400b */
[----:B------:R-:W-:Y:S02]  /*1bb0*/  ISETP.NE.AND P3, PT, R9, RZ, PT ;  /* 0x000000ff0900720c */ /* 0x000fe40003f65270 */
[----:B------:R-:W-:Y:S01]  /*1bc0*/  LOP3.LUT R5, R3, 0x7fffff, RZ, 0xc0, !PT ;  /* 0x007fffff03057812 */ /* 0x000fe200078ec0ff */
[----:B------:R-:W-:Y:S01]  /*1bd0*/  FFMA.RP R3, R14, R10, R11 ;  /* 0x0000000a0e037223 */ /* 0x000fe2000000800b */
[----:B------:R-:W-:Y:S02]  /*1be0*/  ISETP.NE.AND P1, PT, R9, RZ, PT ;  /* 0x000000ff0900720c */ /* 0x000fe40003f25270 */
[----:B------:R-:W-:-:S02]  /*1bf0*/  LOP3.LUT R5, R5, 0x800000, RZ, 0xfc, !PT ;  /* 0x0080000005057812 */ /* 0x000fc400078efcff */
[----:B------:R-:W-:Y:S02]  /*1c00*/  IADD3 R9, PT, PT, -R9, RZ, RZ ;  /* 0x000000ff09097210 */ /* 0x000fe40007ffe1ff */
[----:B------:R-:W-:Y:S02]  /*1c10*/  SHF.L.U32 R8, R5, R8, RZ ;  /* 0x0000000805087219 */ /* 0x000fe400000006ff */
[----:B------:R-:W-:Y:S02]  /*1c20*/  FSETP.NEU.FTZ.AND P0, PT, R3, R4, PT ;  /* 0x000000040300720b */ /* 0x000fe40003f1d000 */
[----:B------:R-:W-:Y:S02]  /*1c30*/  SEL R4, R9, RZ, P3 ;  /* 0x000000ff09047207 */ /* 0x000fe40001800000 */
[----:B------:R-:W-:Y:S02]  /*1c40*/  ISETP.NE.AND P1, PT, R8, RZ, P1 ;  /* 0x000000ff0800720c */ /* 0x000fe40000f25270 */
[----:B------:R-:W-:-:S02]  /*1c50*/  SHF.R.U32.HI R4, RZ, R4, R5 ;  /* 0x00000004ff047219 */ /* 0x000fc40000011605 */
[----:B------:R-:W-:Y:S02]  /*1c60*/  PLOP3.LUT P0, PT, P0, P1, PT, 0xf8, 0x8f ;  /* 0x00000000008f781c */ /* 0x000fe40000703f70 */
[----:B------:R-:W-:Y:S02]  /*1c70*/  SHF.R.U32.HI R8, RZ, 0x1, R4 ;  /* 0x00000001ff087819 */ /* 0x000fe40000011604 */
[----:B------:R-:W-:-:S04]  /*1c80*/  SEL R3, RZ, 0x1, !P0 ;  /* 0x00000001ff037807 */ /* 0x000fc80004000000 */
[----:B------:R-:W-:-:S04]  /*1c90*/  LOP3.LUT R3, R3, 0x1, R8, 0xf8, !PT ;  /* 0x0000000103037812 */ /* 0x000fc800078ef808 */
[----:B------:R-:W-:-:S04]  /*1ca0*/  LOP3.LUT R3, R3, R4, RZ, 0xc0, !PT ;  /* 0x0000000403037212 */ /* 0x000fc800078ec0ff */
[----:B------:R-:W-:-:S04]  /*1cb0*/  IADD3 R3, PT, PT, R8, R3, RZ ;  /* 0x0000000308037210 */ /* 0x000fc80007ffe0ff */
[----:B------:R-:W-:Y:S01]  /*1cc0*/  LOP3.LUT R0, R3, R0, RZ, 0xfc, !PT ;  /* 0x0000000003007212 */ /* 0x000fe200078efcff */
[----:B------:R-:W-:Y:S06]  /*1cd0*/  BRA `(.L_x_25) ;  /* 0x0000000000107947 */ /* 0x000fec0003800000 */
.L_x_24:
[----:B------:R-:W-:-:S04]  /*1ce0*/  LOP3.LUT R0, R0, 0x80000000, RZ, 0xc0, !PT ;  /* 0x8000000000007812 */ /* 0x000fc800078ec0ff */
[----:B------:R-:W-:Y:S01]  /*1cf0*/  LOP3.LUT R0, R0, 0x7f800000, RZ, 0xfc, !PT ;  /* 0x7f80000000007812 */ /* 0x000fe200078efcff */
[----:B------:R-:W-:Y:S06]  /*1d00*/  BRA `(.L_x_25) ;  /* 0x0000000000047947 */ /* 0x000fec0003800000 */
.L_x_23:
[----:B------:R-:W-:-:S07]  /*1d10*/  LEA R0, R5, R0, 0x17 ;  /* 0x0000000005007211 */ /* 0x000fce00078eb8ff */
.L_x_25:
[----:B------:R-:W-:Y:S05]  /*1d20*/  BSYNC.RECONVERGENT B2 ;  /* 0x0000000000027941 */ /* 0x000fea0003800200 */
.L_x_22:
[----:B------:R-:W-:Y:S05]  /*1d30*/  BRA `(.L_x_26) ;  /* 0x0000000000207947 */ /* 0x000fea0003800000 */
.L_x_21:
[----:B------:R-:W-:-:S04]  /*1d40*/  LOP3.LUT R0, R3, 0x80000000, R0, 0x48, !PT ;  /* 0x8000000003007812 */ /* 0x000fc800078e4800 */
[----:B------:R-:W-:Y:S01]  /*1d50*/  LOP3.LUT R0, R0, 0x7f800000, RZ, 0xfc, !PT ;  /* 0x7f80000000007812 */ /* 0x000fe200078efcff */
[----:B------:R-:W-:Y:S06]  /*1d60*/  BRA `(.L_x_26) ;  /* 0x0000000000147947 */ /* 0x000fec0003800000 */
.L_x_20:
[----:B------:R-:W-:Y:S01]  /*1d70*/  LOP3.LUT R0, R3, 0x80000000, R0, 0x48, !PT ;  /* 0x8000000003007812 */ /* 0x000fe200078e4800 */
[----:B------:R-:W-:Y:S06]  /*1d80*/  BRA `(.L_x_26) ;  /* 0x00000000000c7947 */ /* 0x000fec0003800000 */
.L_x_19:
[----:B------:R-:W0:Y:S01]  /*1d90*/  MUFU.RSQ R0, -QNAN ;  /* 0xffc0000000007908 */ /* 0x000e220000001400 */
[----:B------:R-:W-:Y:S05]  /*1da0*/  BRA `(.L_x_26) ;  /* 0x0000000000047947 */ /* 0x000fea0003800000 */
.L_x_18:
[----:B------:R-:W-:-:S07]  /*1db0*/  FADD.FTZ R0, R0, R3 ;  /* 0x0000000300007221 */ /* 0x000fce0000010000 */
.L_x_26:
[----:B------:R-:W-:Y:S05]  /*1dc0*/  BSYNC.RECONVERGENT B1 ;  /* 0x0000000000017941 */ /* 0x000fea0003800200 */
.L_x_16:
[----:B------:R-:W-:-:S04]  /*1dd0*/  HFMA2 R3, -RZ, RZ, 0, 0 ;  /* 0x00000000ff037431 */ /* 0x000fc800000001ff */
[----:B0-----:R-:W-:Y:S05]  /*1de0*/  RET.REL.NODEC R2 `(_Z19causalSelfAttentionPfS_S_S_iii) ;  /* 0xffffffe002847950 */ /* 0x001fea0003c3ffff */
.L_x_27:
[----:B------:R-:W-:-:S00]  /*1df0*/  BRA `(.L_x_27) ;  /* 0xfffffffc00fc7947 */ /* 0x000fc0000383ffff */
[----:B------:R-:W-:-:S00]  /*1e00*/  NOP ;  /* 0x0000000000007918 */ /* 0x000fc00000000000 */
[----:B------:R-:W-:-:S00]  /*1e10*/  NOP ;  /* 0x0000000000007918 */ /* 0x000fc00000000000 */
[----:B------:R-:W-:-:S00]  /*1e20*/  NOP ;  /* 0x0000000000007918 */ /* 0x000fc00000000000 */
[----:B------:R-:W-:-:S00]  /*1e30*/  NOP ;  /* 0x0000000000007918 */ /* 0x000fc00000000000 */
[----:B------:R-:W-:-:S00]  /*1e40*/  NOP ;  /* 0x0000000000007918 */ /* 0x000fc00000000000 */
[----:B------:R-:W-:-:S00]  /*1e50*/  NOP ;  /* 0x0000000000007918 */ /* 0x000fc00000000000 */
[----:B------:R-:W-:-:S00]  /*1e60*/  NOP ;  /* 0x0000000000007918 */ /* 0x000fc00000000000 */
[----:B------:R-:W-:-:S00]  /*1e70*/  NOP ;  /* 0x0000000000007918 */ /* 0x000fc00000000000 */
.L_x_103:


//--------------------- .text._Z4geluPfS_i        --------------------------
	.section	.text._Z4geluPfS_i,"ax",@progbits
	.align	128
        .global         _Z4geluPfS_i
        .type           _Z4geluPfS_i,@function
        .size           _Z4geluPfS_i,(.L_x_107 - _Z4geluPfS_i)
        .other          _Z4geluPfS_i,@"STO_CUDA_ENTRY STV_DEFAULT"
_Z4geluPfS_i:
.text._Z4geluPfS_i:
[----:B------:R-:W-:Y:S01]  /*0000*/  LDC R1, c[0x0][0x37c] ;  /* 0x0000df00ff017b82 */ /* 0x000fe20000000800 */
[----:B------:R-:W0:Y:S07]  /*0010*/  S2R R3, SR_TID.X ;  /* 0x0000000000037919 */ /* 0x000e2e0000002100 */
[----:B------:R-:W0:Y:S01]  /*0020*/  S2UR UR4, SR_CTAID.X ;  /* 0x00000000000479c3 */ /* 0x000e220000002500 */
[----:B------:R-:W1:Y:S07]  /*0030*/  LDCU UR5, c[0x0][0x390] ;  /* 0x00007200ff0577ac */ /* 0x000e6e0008000800 */
[----:B------:R-:W0:Y:S02]  /*0040*/  LDC R2, c[0x0][0x360] ;  /* 0x0000d800ff027b82 */ /* 0x000e240000000800 */
[----:B0-----:R-:W-:-:S05]  /*0050*/  IMAD R2, R2, UR4, R3 ;  /* 0x0000000402027c24 */ /* 0x001fca000f8e0203 */
[----:B-1----:R-:W-:-:S13]  /*0060*/  ISETP.GE.AND P0, PT, R2, UR5, PT ;  /* 0x0000000502007c0c */ /* 0x002fda000bf06270 */
[----:B------:R-:W-:Y:S05]  /*0070*/  @P0 EXIT ;  /* 0x000000000000094d */ /* 0x000fea0003800000 */
[----:B------:R-:W0:Y:S01]  /*0080*/  LDC.64 R4, c[0x0][0x380] ;  /* 0x0000e000ff047b82 */ /* 0x000e220000000a00 */
[----:B------:R-:W1:Y:S01]  /*0090*/  LDCU.64 UR4, c[0x0][0x358] ;  /* 0x00006b00ff0477ac */ /* 0x000e620008000a00 */
[----:B0-----:R-:W-:-:S05]  /*00a0*/  IMAD.WIDE R4, R2, 0x4, R4 ;  /* 0x0000000402047825 */ /* 0x001fca00078e0204 */
[----:B-1----:R-:W2:Y:S01]  /*00b0*/  LDG.E R3, desc[UR4][R4.64] ;  /* 0x0000000404037981 */ /* 0x002ea2000c1e1900 */
[----:B------:R-:W-:Y:S01]  /*00c0*/  HFMA2 R13, -RZ, RZ, 0.771484375, 0.21533203125 ;  /* 0x3a2c32e4ff0d7431 */ /* 0x000fe200000001ff */
[----:B------:R-:W-:Y:S01]  /*00d0*/  BSSY.RECONVERGENT B0, `(.L_x_28) ;  /* 0x0000048000007945 */ /* 0x000fe20003800200 */
[C---:B--2---:R-:W-:Y:S01]  /*00e0*/  FMUL R0, |R3|.reuse, 16777216 ;  /* 0x4b80000003007820 */ /* 0x044fe20000400200 */
[C---:B------:R-:W-:Y:S02]  /*00f0*/  FSETP.GEU.AND P0, PT, |R3|.reuse, 1.175494350822287508e-38, PT ;  /* 0x008000000300780b */ /* 0x040fe40003f0e200 */
[----:B------:R-:W-:Y:S02]  /*0100*/  FSETP.NEU.AND P2, PT, R3, 1, PT ;  /* 0x3f8000000300780b */ /* 0x000fe40003f4d000 */
[----:B------:R-:W-:-:S04]  /*0110*/  FSEL R0, R0, |R3|, !P0 ;  /* 0x4000000300007208 */ /* 0x000fc80004000000 */
[----:B------:R-:W-:-:S04]  /*0120*/  IADD3 R6, PT, PT, R0, -0x3f3504f3, RZ ;  /* 0xc0cafb0d00067810 */ /* 0x000fc80007ffe0ff */
[----:B------:R-:W-:-:S04]  /*0130*/  LOP3.LUT R7, R6, 0xff800000, RZ, 0xc0, !PT ;  /* 0xff80000006077812 */ /* 0x000fc800078ec0ff */
[-C--:B------:R-:W-:Y:S02]  /*0140*/  IADD3 R0, PT, PT, R0, -R7.reuse, RZ ;  /* 0x8000000700007210 */ /* 0x080fe40007ffe0ff */
[----:B------:R-:W-:-:S03]  /*0150*/  I2FP.F32.S32 R7, R7 ;  /* 0x0000000700077245 */ /* 0x000fc60000201400 */
[C---:B------:R-:W-:Y:S01]  /*0160*/  FADD R8, R0.reuse, 1 ;  /* 0x3f80000000087421 */ /* 0x040fe20000000000 */
[----:B------:R-:W-:Y:S01]  /*0170*/  FADD R6, R0, -1 ;  /* 0xbf80000000067421 */ /* 0x000fe20000000000 */
[----:B------:R-:W-:-:S03]  /*0180*/  FSEL R0, RZ, -24, P0 ;  /* 0xc1c00000ff007808 */ /* 0x000fc60000000000 */
[----:B------:R-:W-:Y:S01]  /*0190*/  FADD R9, R6, R6 ;  /* 0x0000000606097221 */ /* 0x000fe20000000000 */
[----:B------:R-:W0:Y:S01]  /*01a0*/  MUFU.RCP R8, R8 ;  /* 0x0000000800087308 */ /* 0x000e220000001000 */
[----:B------:R-:W-:Y:S02]  /*01b0*/  FFMA R0, R7, 1.1920928955078125e-07, R0 ;  /* 0x3400000007007823 */ /* 0x000fe40000000000 */
[----:B0-----:R-:W-:-:S04]  /*01c0*/  FMUL R9, R8, R9 ;  /* 0x0000000908097220 */ /* 0x001fc80000400000 */
[----:B------:R-:W-:Y:S01]  /*01d0*/  FADD R5, R6, -R9 ;  /* 0x8000000906057221 */ /* 0x000fe20000000000 */
[C---:B------:R-:W-:Y:S01]  /*01e0*/  FMUL R4, R9.reuse, R9 ;  /* 0x0000000909047220 */ /* 0x040fe20000400000 */
[----:B------:R-:W-:Y:S02]  /*01f0*/  FFMA R11, R9, 1.4426950216293334961, R0 ;  /* 0x3fb8aa3b090b7823 */ /* 0x000fe40000000000 */
[----:B------:R-:W-:Y:S01]  /*0200*/  FADD R5, R5, R5 ;  /* 0x0000000505057221 */ /* 0x000fe20000000000 */
[----:B------:R-:W-:Y:S01]  /*0210*/  FFMA R7, R4, R13, 0.0032181653659790754318 ;  /* 0x3b52e7db04077423 */ /* 0x000fe2000000000d */
[----:B------:R-:W-:Y:S02]  /*0220*/  FADD R0, R0, -R11 ;  /* 0x8000000b00007221 */ /* 0x000fe40000000000 */
[----:B------:R-:W-:Y:S01]  /*0230*/  FFMA R5, R6, -R9, R5 ;  /* 0x8000000906057223 */ /* 0x000fe20000000005 */
[----:B------:R-:W-:Y:S01]  /*0240*/  FFMA R7, R4, R7, 0.018033718690276145935 ;  /* 0x3c93bb7304077423 */ /* 0x000fe20000000007 */
[----:B------:R-:W-:-:S02]  /*0250*/  FFMA R0, R9, 1.4426950216293334961, R0 ;  /* 0x3fb8aa3b09007823 */ /* 0x000fc40000000000 */
[----:B------:R-:W-:Y:S01]  /*0260*/  FMUL R5, R8, R5 ;  /* 0x0000000508057220 */ /* 0x000fe20000400000 */
[C---:B------:R-:W-:Y:S01]  /*0270*/  FFMA R7, R4.reuse, R7, 0.12022458761930465698 ;  /* 0x3df6384f04077423 */ /* 0x040fe20000000007 */
[----:B------:R-:W-:Y:S02]  /*0280*/  HFMA2 R8, -RZ, RZ, 1.875, 0 ;  /* 0x3f800000ff087431 */ /* 0x000fe400000001ff */
[----:B------:R-:W-:Y:S01]  /*0290*/  FFMA R0, R5, 1.4426950216293334961, R0 ;  /* 0x3fb8aa3b05007823 */ /* 0x000fe20000000000 */
[----:B------:R-:W-:-:S03]  /*02a0*/  FMUL R4, R4, R7 ;  /* 0x0000000704047220 */ /* 0x000fc60000400000 */
[----:B------:R-:W-:Y:S01]  /*02b0*/  FFMA R0, R9, 1.9251366722983220825e-08, R0 ;  /* 0x32a55e3409007823 */ /* 0x000fe20000000000 */
[----:B------:R-:W-:-:S04]  /*02c0*/  FMUL R6, R4, 3 ;  /* 0x4040000004067820 */ /* 0x000fc80000400000 */
[----:B------:R-:W-:-:S04]  /*02d0*/  FFMA R5, R5, R6, R0 ;  /* 0x0000000605057223 */ /* 0x000fc80000000000 */
[----:B------:R-:W-:Y:S01]  /*02e0*/  FFMA R4, R9, R4, R5 ;  /* 0x0000000409047223 */ /* 0x000fe20000000005 */
[----:B------:R-:W-:-:S03]  /*02f0*/  MOV R9, 0x391fcb8e ;  /* 0x391fcb8e00097802 */ /* 0x000fc60000000f00 */
[----:B------:R-:W-:-:S04]  /*0300*/  FADD R0, R11, R4 ;  /* 0x000000040b007221 */ /* 0x000fc80000000000 */
[----:B------:R-:W-:Y:S01]  /*0310*/  FMUL R5, R0, 3 ;  /* 0x4040000000057820 */ /* 0x000fe20000400000 */
[----:B------:R-:W-:-:S03]  /*0320*/  FADD R11, -R11, R0 ;  /* 0x000000000b0b7221 */ /* 0x000fc60000000100 */
[----:B------:R-:W0:Y:S01]  /*0330*/  FRND R6, R5 ;  /* 0x0000000500067307 */ /* 0x000e220000201000 */
[----:B------:R-:W-:Y:S01]  /*0340*/  FADD R11, R4, -R11 ;  /* 0x8000000b040b7221 */ /* 0x000fe20000000000 */
[----:B------:R-:W-:Y:S01]  /*0350*/  FFMA R0, R0, 3, -R5 ;  /* 0x4040000000007823 */ /* 0x000fe20000000805 */
[----:B------:R-:W-:-:S03]  /*0360*/  FSETP.GEU.AND P1, PT, R5, RZ, PT ;  /* 0x000000ff0500720b */ /* 0x000fc60003f2e000 */
[----:B------:R-:W-:Y:S02]  /*0370*/  FFMA R0, R11, 3, R0 ;  /* 0x404000000b007823 */ /* 0x000fe40000000000 */
[----:B------:R-:W1:Y:S01]  /*0380*/  F2I.NTZ R4, R5 ;  /* 0x0000000500047305 */ /* 0x000e620000203100 */
[----:B0-----:R-:W-:Y:S01]  /*0390*/  FADD R7, R5, -R6 ;  /* 0x8000000605077221 */ /* 0x001fe20000000000 */
[----:B------:R-:W-:-:S03]  /*03a0*/  FSETP.GT.AND P0, PT, R6, RZ, PT ;  /* 0x000000ff0600720b */ /* 0x000fc60003f04000 */
[----:B------:R-:W-:-:S04]  /*03b0*/  FADD R0, R0, R7 ;  /* 0x0000000700007221 */ /* 0x000fc80000000000 */
[C---:B------:R-:W-:Y:S01]  /*03c0*/  FFMA R7, R0.reuse, R9, 0.0013391353422775864601 ;  /* 0x3aaf85ed00077423 */ /* 0x040fe20000000009 */
[----:B------:R-:W-:Y:S02]  /*03d0*/  SEL R9, RZ, 0x83000000, P0 ;  /* 0x83000000ff097807 */ /* 0x000fe40000000000 */
[----:B------:R-:W-:Y:S01]  /*03e0*/  FSETP.GT.AND P0, PT, |R5|, 152, PT ;  /* 0x431800000500780b */ /* 0x000fe20003f04200 */
[----:B------:R-:W-:Y:S01]  /*03f0*/  FFMA R7, R0, R7, 0.0096188392490148544312 ;  /* 0x3c1d985600077423 */ /* 0x000fe20000000007 */
[----:B------:R-:W-:Y:S02]  /*0400*/  IADD3 R6, PT, PT, R9, 0x7f000000, RZ ;  /* 0x7f00000009067810 */ /* 0x000fe40007ffe0ff */
[----:B-1----:R-:W-:Y:S01]  /*0410*/  LEA R9, R4, -R9, 0x17 ;  /* 0x8000000904097211 */ /* 0x002fe200078eb8ff */
[----:B------:R-:W-:-:S04]  /*0420*/  FFMA R7, R0, R7, 0.055503588169813156128 ;  /* 0x3d6357bb00077423 */ /* 0x000fc80000000007 */
[----:B------:R-:W-:-:S04]  /*0430*/  FFMA R7, R0, R7, 0.24022644758224487305 ;  /* 0x3e75fdec00077423 */ /* 0x000fc80000000007 */
[----:B------:R-:W-:-:S04]  /*0440*/  FFMA R7, R0, R7, 0.69314718246459960938 ;  /* 0x3f31721800077423 */ /* 0x000fc80000000007 */
[----:B------:R-:W-:Y:S01]  /*0450*/  FFMA R7, R0, R7, 1 ;  /* 0x3f80000000077423 */ /* 0x000fe20000000007 */
[----:B------:R-:W-:-:S03]  /*0460*/  MOV R0, 0x3f800000 ;  /* 0x3f80000000007802 */ /* 0x000fc60000000f00 */
[----:B------:R-:W-:-:S04]  /*0470*/  FMUL R6, R7, R6 ;  /* 0x0000000607067220 */ /* 0x000fc80000400000 */
[----:B------:R-:W-:Y:S01]  /*0480*/  FMUL R6, R6, R9 ;  /* 0x0000000906067220 */ /* 0x000fe20000400000 */
[----:B------:R-:W-:Y:S01]  /*0490*/  @P0 FSEL R6, RZ, +INF , !P1 ;  /* 0x7f800000ff060808 */ /* 0x000fe20004800000 */
[----:B------:R-:W-:Y:S06]  /*04a0*/  @!P2 BRA `(.L_x_29) ;  /* 0x000000000028a947 */ /* 0x000fec0003800000 */
[----:B------:R-:W-:-:S13]  /*04b0*/  FSETP.NAN.AND P0, PT, |R3|, |R3|, PT ;  /* 0x400000030300720b */ /* 0x000fda0003f08200 */
[----:B------:R-:W-:Y:S01]  /*04c0*/  @P0 FADD R0, R3, 3 ;  /* 0x4040000003000421 */ /* 0x000fe20000000000 */
[----:B------:R-:W-:Y:S06]  /*04d0*/  @P0 BRA `(.L_x_29) ;  /* 0x00000000001c0947 */ /* 0x000fec0003800000 */
[----:B------:R-:W-:-:S04]  /*04e0*/  FSETP.NEU.AND P0, PT, |R3|, +INF , PT ;  /* 0x7f8000000300780b */ /* 0x000fc80003f0d200 */
[----:B------:R-:W-:-:S13]  /*04f0*/  FSETP.NEU.AND P0, PT, R3, RZ, P0 ;  /* 0x000000ff0300720b */ /* 0x000fda000070d000 */
[----:B------:R-:W-:Y:S01]  /*0500*/  @!P0 FADD R0, R3, R3 ;  /* 0x0000000303008221 */ /* 0x000fe20000000000 */
[----:B------:R-:W-:Y:S06]  /*0510*/  @!P0 BRA `(.L_x_29) ;  /* 0x00000000000c8947 */ /* 0x000fec0003800000 */
[----:B------:R-:W-:Y:S02]  /*0520*/  FSETP.GEU.AND P0, PT, R3, RZ, PT ;  /* 0x000000ff0300720b */ /* 0x000fe40003f0e000 */
[----:B------:R-:W-:-:S11]  /*0530*/  MOV R0, R6 ;  /* 0x0000000600007202 */ /* 0x000fd60000000f00 */
[----:B------:R-:W-:-:S07]  /*0540*/  @!P0 FADD R0, -R6, -RZ ;  /* 0x800000ff06008221 */ /* 0x000fce0000000100 */
.L_x_29:
[----:B------:R-:W-:Y:S05]  /*0550*/  BSYNC.RECONVERGENT B0 ;  /* 0x0000000000007941 */ /* 0x000fea0003800200 */
.L_x_28:
[----:B------:R-:W-:Y:S01]  /*0560*/  FFMA R0, R0, 0.044714998453855514526, R3 ;  /* 0x3d37271300007823 */ /* 0x000fe20000000003 */
[----:B------:R-:W-:Y:S01]  /*0570*/  HFMA2 R10, -RZ, RZ, 1.125, -9232 ;  /* 0x3c80f082ff0a7431 */ /* 0x000fe200000001ff */
[----:B------:R-:W0:Y:S02]  /*0580*/  LDC.64 R4, c[0x0][0x388] ;  /* 0x0000e200ff047b82 */ /* 0x000e240000000a00 */
[----:B------:R-:W-:-:S04]  /*0590*/  FMUL R6, R0, 0.79788452386856079102 ;  /* 0x3f4c422900067820 */ /* 0x000fc80000400000 */
[C---:B------:R-:W-:Y:S01]  /*05a0*/  FMUL R0, |R6|.reuse, 2.8853900432586669922 ;  /* 0x4038aa3b06007820 */ /* 0x040fe20000400200 */
[C---:B------:R-:W-:Y:S01]  /*05b0*/  FMUL R11, R6.reuse, R6 ;  /* 0x00000006060b7220 */ /* 0x040fe20000400000 */
[C---:B------:R-:W-:Y:S02]  /*05c0*/  FSETP.GE.AND P1, PT, |R6|.reuse, 0.60000002384185791016, PT ;  /* 0x3f19999a0600780b */ /* 0x040fe40003f26200 */
[----:B------:R-:W-:Y:S01]  /*05d0*/  FSETP.GE.AND P0, PT, |R6|, 9.010913848876953125, PT ;  /* 0x41102cb40600780b */ /* 0x000fe20003f06200 */
[C---:B------:R-:W-:Y:S01]  /*05e0*/  FFMA R10, R11.reuse, R10, -0.052303962409496307373 ;  /* 0xbd563cae0b0a7423 */ /* 0x040fe2000000000a */
[----:B------:R-:W1:Y:S03]  /*05f0*/  MUFU.EX2 R0, R0 ;  /* 0x0000000000007308 */ /* 0x000e660000000800 */
[----:B------:R-:W-:Y:S01]  /*0600*/  FFMA R10, R11, R10, 0.1331529766321182251 ;  /* 0x3e0859410b0a7423 */ /* 0x000fe2000000000a */
[----:B0-----:R-:W-:-:S04]  /*0610*/  IMAD.WIDE R4, R2, 0x4, R4 ;  /* 0x0000000402047825 */ /* 0x001fc800078e0204 */
[----:B-1----:R-:W-:Y:S01]  /*0620*/  FADD R7, R0, 1 ;  /* 0x3f80000000077421 */ /* 0x002fe20000000000 */
[----:B------:R-:W-:-:S04]  /*0630*/  FFMA R0, R11, R10, -0.33332768082618713379 ;  /* 0xbeaaa9ed0b007423 */ /* 0x000fc8000000000a */
[----:B------:R-:W-:Y:S01]  /*0640*/  FFMA R11, R11, R0, RZ ;  /* 0x000000000b0b7223 */ /* 0x000fe200000000ff */
[----:B------:R-:W0:Y:S01]  /*0650*/  MUFU.RCP R7, R7 ;  /* 0x0000000700077308 */ /* 0x000e220000001000 */
[----:B------:R-:W-:Y:S01]  /*0660*/  FMUL R0, R3, 0.5 ;  /* 0x3f00000003007820 */ /* 0x000fe20000400000 */
[----:B0-----:R-:W-:-:S05]  /*0670*/  FFMA R8, R7, -2, R8 ;  /* 0xc000000007087823 */ /* 0x001fca0000000008 */
[----:B------:R-:W-:-:S04]  /*0680*/  FSEL R9, R8, 1, !P0 ;  /* 0x3f80000008097808 */ /* 0x000fc80004000000 */
[--C-:B------:R-:W-:Y:S01]  /*0690*/  LOP3.LUT R9, R9, 0x80000000, R6.reuse, 0xb8, !PT ;  /* 0x8000000009097812 */ /* 0x100fe200078eb806 */
[----:B------:R-:W-:-:S04]  /*06a0*/  @!P1 FFMA R9, R6, R11, R6 ;  /* 0x0000000b06099223 */ /* 0x000fc80000000006 */
[----:B------:R-:W-:-:S04]  /*06b0*/  FADD R9, R9, 1 ;  /* 0x3f80000009097421 */ /* 0x000fc80000000000 */
[----:B------:R-:W-:-:S05]  /*06c0*/  FMUL R9, R9, R0 ;  /* 0x0000000009097220 */ /* 0x000fca0000400000 */
[----:B------:R-:W-:Y:S01]  /*06d0*/  STG.E desc[UR4][R4.64], R9 ;  /* 0x0000000904007986 */ /* 0x000fe2000c101904 */
[----:B------:R-:W-:Y:S05]  /*06e0*/  EXIT ;  /* 0x000000000000794d */ /* 0x000fea0003800000 */
.L_x_30:
        /* <DEDUP_REMOVED lines=9> */
.L_x_107:


//--------------------- .text._Z9layerNormPfS_S_S_ii --------------------------
	.section	.text._Z9layerNormPfS_S_S_ii,"ax",@progbits
	.align	128
        .global         _Z9layerNormPfS_S_S_ii
        .type           _Z9layerNormPfS_S_S_ii,@function
        .size           _Z9layerNormPfS_S_S_ii,(.L_x_105 - _Z9layerNormPfS_S_S_ii)
        .other          _Z9layerNormPfS_S_S_ii,@"STO_CUDA_ENTRY STV_DEFAULT"
_Z9layerNormPfS_S_S_ii:
.text._Z9layerNormPfS_S_S_ii:
        /* <DEDUP_REMOVED lines=8> */
[----:B------:R-:W0:Y:S01]  /*0080*/  LDCU UR10, c[0x0][0x3a4] ;  /* 0x00007480ff0a77ac */ /* 0x000e220008000800 */
[----:B------:R-:W-:Y:S01]  /*0090*/  HFMA2 R0, -RZ, RZ, 0, 0 ;  /* 0x00000000ff007431 */ /* 0x000fe200000001ff */
[----:B------:R-:W1:Y:S01]  /*00a0*/  LDCU.64 UR20, c[0x0][0x358] ;  /* 0x00006b00ff1477ac */ /* 0x000e620008000a00 */
[----:B0-----:R-:W-:-:S09]  /*00b0*/  UISETP.GE.AND UP0, UPT, UR10, 0x1, UPT ;  /* 0x000000010a00788c */ /* 0x001fd2000bf06270 */
[----:B-1----:R-:W-:Y:S05]  /*00c0*/  BRA.U !UP0, `(.L_x_31) ;  /* 0x0000000508a87547 */ /* 0x002fea000b800000 */
[----:B------:R-:W-:Y:S02]  /*00d0*/  UISETP.GE.U32.AND UP2, UPT, UR10, 0x10, UPT ;  /* 0x000000100a00788c */ /* 0x000fe4000bf46070 */
[----:B------:R-:W-:Y:S01]  /*00e0*/  IMAD R2, R11, UR10, RZ ;  /* 0x0000000a0b027c24 */ /* 0x000fe2000f8e02ff */
[----:B------:R-:W-:Y:S01]  /*00f0*/  ULOP3.LUT UR8, UR10, 0xf, URZ, 0xc0, !UPT ;  /* 0x0000000f0a087892 */ /* 0x000fe2000f8ec0ff */
[----:B------:R-:W-:Y:S01]  /*0100*/  MOV R0, RZ ;  /* 0x000000ff00007202 */ /* 0x000fe20000000f00 */
[----:B------:R-:W-:Y:S02]  /*0110*/  UMOV UR4, URZ ;  /* 0x000000ff00047c82 */ /* 0x000fe40008000000 */
[----:B------:R-:W-:Y:S02]  /*0120*/  UISETP.NE.AND UP1, UPT, UR8, URZ, UPT ;  /* 0x000000ff0800728c */ /* 0x000fe4000bf25270 */
[----:B------:R-:W-:Y:S09]  /*0130*/  BRA.U !UP2, `(.L_x_32) ;  /* 0x000000010ab87547 */ /* 0x000ff2000b800000 */
[----:B------:R-:W0:Y:S01]  /*0140*/  LDCU.64 UR6, c[0x0][0x380] ;  /* 0x00007000ff0677ac */ /* 0x000e220008000a00 */
[----:B------:R-:W-:Y:S02]  /*0150*/  MOV R0, RZ ;  /* 0x000000ff00007202 */ /* 0x000fe40000000f00 */
[----:B------:R-:W-:Y:S01]  /*0160*/  MOV R3, R2 ;  /* 0x0000000200037202 */ /* 0x000fe20000000f00 */
[----:B------:R-:W-:-:S04]  /*0170*/  ULOP3.LUT UR4, UR10, 0x7ffffff0, URZ, 0xc0, !UPT ;  /* 0x7ffffff00a047892 */ /* 0x000fc8000f8ec0ff */
[----:B------:R-:W-:Y:S02]  /*0180*/  UIADD3 UR9, UPT, UPT, -UR4, URZ, URZ ;  /* 0x000000ff04097290 */ /* 0x000fe4000fffe1ff */
[----:B0-----:R-:W-:-:S04]  /*0190*/  UIADD3 UR5, UP2, UPT, UR6, 0x20, URZ ;  /* 0x0000002006057890 */ /* 0x001fc8000ff5e0ff */
[----:B------:R-:W-:-:S12]  /*01a0*/  UIADD3.X UR6, UPT, UPT, URZ, UR7, URZ, UP2, !UPT ;  /* 0x00000007ff067290 */ /* 0x000fd800097fe4ff */
.L_x_33:
[----:B------:R-:W-:Y:S02]  /*01b0*/  MOV R4, UR5 ;  /* 0x0000000500047c02 */ /* 0x000fe40008000f00 */
[----:B------:R-:W-:-:S03]  /*01c0*/  MOV R5, UR6 ;  /* 0x0000000600057c02 */ /* 0x000fc60008000f00 */
[----:B------:R-:W-:-:S05]  /*01d0*/  IMAD.WIDE R4, R3, 0x4, R4 ;  /* 0x0000000403047825 */ /* 0x000fca00078e0204 */
[----:B------:R-:W2:Y:S04]  /*01e0*/  LDG.E R15, desc[UR20][R4.64+-0x20] ;  /* 0xffffe014040f7981 */ /* 0x000ea8000c1e1900 */
[----:B------:R-:W3:Y:S04]  /*01f0*/  LDG.E R16, desc[UR20][R4.64+-0x1c] ;  /* 0xffffe41404107981 */ /* 0x000ee8000c1e1900 */
        /* <DEDUP_REMOVED lines=14> */
[----:B------:R-:W-:Y:S01]  /*02e0*/  UIADD3 UR9, UPT, UPT, UR9, 0x10, URZ ;  /* 0x0000001009097890 */ /* 0x000fe2000fffe0ff */
[----:B------:R-:W-:-:S03]  /*02f0*/  IADD3 R3, PT, PT, R3, 0x10, RZ ;  /* 0x0000001003037810 */ /* 0x000fc60007ffe0ff */
[----:B------:R-:W-:Y:S01]  /*0300*/  UISETP.NE.AND UP2, UPT, UR9, URZ, UPT ;  /* 0x000000ff0900728c */ /* 0x000fe2000bf45270 */
[----:B--2---:R-:W-:-:S04]  /*0310*/  FADD R15, R15, R0 ;  /* 0x000000000f0f7221 */ /* 0x004fc80000000000 */
[----:B---3--:R-:W-:-:S04]  /*0320*/  FADD R15, R15, R16 ;  /* 0x000000100f0f7221 */ /* 0x008fc80000000000 */
[----:B----4-:R-:W-:-:S04]  /*0330*/  FADD R15, R15, R18 ;  /* 0x000000120f0f7221 */ /* 0x010fc80000000000 */
[----:B-----5:R-:W-:-:S04]  /*0340*/  FADD R15, R15, R20 ;  /* 0x000000140f0f7221 */ /* 0x020fc80000000000 */
[----:B------:R-:W-:-:S04]  /*0350*/  FADD R15, R15, R22 ;  /* 0x000000160f0f7221 */ /* 0x000fc80000000000 */
        /* <DEDUP_REMOVED lines=10> */
[----:B------:R-:W-:Y:S01]  /*0400*/  FADD R0, R7, R14 ;  /* 0x0000000e07007221 */ /* 0x000fe20000000000 */
[----:B------:R-:W-:Y:S06]  /*0410*/  BRA.U UP2, `(.L_x_33) ;  /* 0xfffffffd02647547 */ /* 0x000fec000b83ffff */
.L_x_32:
[----:B------:R-:W-:Y:S05]  /*0420*/  BRA.U !UP1, `(.L_x_31) ;  /* 0x0000000109d07547 */ /* 0x000fea000b800000 */
[----:B------:R-:W-:Y:S02]  /*0430*/  UISETP.GE.U32.AND UP1, UPT, UR8, 0x8, UPT ;  /* 0x000000080800788c */ /* 0x000fe4000bf26070 */
[----:B------:R-:W-:-:S04]  /*0440*/  ULOP3.LUT UR6, UR10, 0x7, URZ, 0xc0, !UPT ;  /* 0x000000070a067892 */ /* 0x000fc8000f8ec0ff */
[----:B------:R-:W-:-:S03]  /*0450*/  UISETP.NE.AND UP2, UPT, UR6, URZ, UPT ;  /* 0x000000ff0600728c */ /* 0x000fc6000bf45270 */
[----:B------:R-:W-:Y:S08]  /*0460*/  BRA.U !UP1, `(.L_x_34) ;  /* 0x0000000109507547 */ /* 0x000ff0000b800000 */
[----:B------:R-:W0:Y:S01]  /*0470*/  LDC.64 R4, c[0x0][0x380] ;  /* 0x0000e000ff047b82 */ /* 0x000e220000000a00 */
[----:B------:R-:W-:-:S05]  /*0480*/  IADD3 R3, PT, PT, R2, UR4, RZ ;  /* 0x0000000402037c10 */ /* 0x000fca000fffe0ff */
[----:B0-----:R-:W-:-:S05]  /*0490*/  IMAD.WIDE R4, R3, 0x4, R4 ;  /* 0x0000000403047825 */ /* 0x001fca00078e0204 */
[----:B------:R-:W2:Y:S04]  /*04a0*/  LDG.E R3, desc[UR20][R4.64] ;  /* 0x0000001404037981 */ /* 0x000ea8000c1e1900 */
[----:B------:R-:W3:Y:S04]  /*04b0*/  LDG.E R6, desc[UR20][R4.64+0x4] ;  /* 0x0000041404067981 */ /* 0x000ee8000c1e1900 */
[----:B------:R-:W4:Y:S04]  /*04c0*/  LDG.E R8, desc[UR20][R4.64+0x8] ;  /* 0x0000081404087981 */ /* 0x000f28000c1e1900 */
[----:B------:R-:W5:Y:S04]  /*04d0*/  LDG.E R10, desc[UR20][R4.64+0xc] ;  /* 0x00000c14040a7981 */ /* 0x000f68000c1e1900 */
[----:B------:R-:W5:Y:S04]  /*04e0*/  LDG.E R12, desc[UR20][R4.64+0x10] ;  /* 0x00001014040c7981 */ /* 0x000f68000c1e1900 */
[----:B------:R-:W5:Y:S04]  /*04f0*/  LDG.E R14, desc[UR20][R4.64+0x14] ;  /* 0x00001414040e7981 */ /* 0x000f68000c1e1900 */
[----:B------:R-:W5:Y:S04]  /*0500*/  LDG.E R16, desc[UR20][R4.64+0x18] ;  /* 0x0000181404107981 */ /* 0x000f68000c1e1900 */
[----:B------:R-:W5:Y:S01]  /*0510*/  LDG.E R18, desc[UR20][R4.64+0x1c] ;  /* 0x00001c1404127981 */ /* 0x000f62000c1e1900 */
[----:B------:R-:W-:Y:S01]  /*0520*/  UIADD3 UR4, UPT, UPT, UR4, 0x8, URZ ;  /* 0x0000000804047890 */ /* 0x000fe2000fffe0ff */
[----:B--2---:R-:W-:-:S04]  /*0530*/  FADD R3, R0, R3 ;  /* 0x0000000300037221 */ /* 0x004fc80000000000 */
[----:B---3--:R-:W-:-:S04]  /*0540*/  FADD R3, R3, R6 ;  /* 0x0000000603037221 */ /* 0x008fc80000000000 */
[----:B----4-:R-:W-:-:S04]  /*0550*/  FADD R3, R3, R8 ;  /* 0x0000000803037221 */ /* 0x010fc80000000000 */
[----:B-----5:R-:W-:-:S04]  /*0560*/  FADD R3, R3, R10 ;  /* 0x0000000a03037221 */ /* 0x020fc80000000000 */
[----:B------:R-:W-:-:S04]  /*0570*/  FADD R3, R3, R12 ;  /* 0x0000000c03037221 */ /* 0x000fc80000000000 */
[----:B------:R-:W-:-:S04]  /*0580*/  FADD R3, R3, R14 ;  /* 0x0000000e03037221 */ /* 0x000fc80000000000 */
[----:B------:R-:W-:-:S04]  /*0590*/  FADD R3, R3, R16 ;  /* 0x0000001003037221 */ /* 0x000fc80000000000 */
[----:B------:R-:W-:-:S07]  /*05a0*/  FADD R0, R3, R18 ;  /* 0x0000001203007221 */ /* 0x000fce0000000000 */
.L_x_34:
        /* <DEDUP_REMOVED lines=11> */
[----:B------:R-:W5:Y:S01]  /*0660*/  LDG.E R10, desc[UR20][R4.64+0xc] ;  /* 0x00000c14040a7981 */ /* 0x000f62000c1e1900 */
[----:B------:R-:W-:Y:S01]  /*0670*/  UIADD3 UR4, UPT, UPT, UR4, 0x4, URZ ;  /* 0x0000000404047890 */ /* 0x000fe2000fffe0ff */
[----:B--2---:R-:W-:-:S04]  /*0680*/  FADD R3, R0, R3 ;  /* 0x0000000300037221 */ /* 0x004fc80000000000 */
[----:B---3--:R-:W-:-:S04]  /*0690*/  FADD R3, R3, R6 ;  /* 0x0000000603037221 */ /* 0x008fc80000000000 */
[----:B----4-:R-:W-:-:S04]  /*06a0*/  FADD R3, R3, R8 ;  /* 0x0000000803037221 */ /* 0x010fc80000000000 */
[----:B-----5:R-:W-:-:S07]  /*06b0*/  FADD R0, R3, R10 ;  /* 0x0000000a03007221 */ /* 0x020fce0000000000 */
.L_x_35:
[----:B------:R-:W-:Y:S05]  /*06c0*/  BRA.U !UP2, `(.L_x_31) ;  /* 0x000000010a287547 */ /* 0x000fea000b800000 */
[----:B------:R-:W0:Y:S01]  /*06d0*/  LDC.64 R4, c[0x0][0x380] ;  /* 0x0000e000ff047b82 */ /* 0x000e220000000a00 */
[----:B------:R-:W-:Y:S01]  /*06e0*/  IADD3 R7, PT, PT, R2, UR4, RZ ;  /* 0x0000000402077c10 */ /* 0x000fe2000fffe0ff */
[----:B------:R-:W-:-:S12]  /*06f0*/  UIADD3 UR5, UPT, UPT, -UR5, URZ, URZ ;  /* 0x000000ff05057290 */ /* 0x000fd8000fffe1ff */
.L_x_36:
[----:B0-----:R-:W-:-:S06]  /*0700*/  IMAD.WIDE R2, R7, 0x4, R4 ;  /* 0x0000000407027825 */ /* 0x001fcc00078e0204 */
[----:B------:R-:W2:Y:S01]  /*0710*/  LDG.E R3, desc[UR20][R2.64] ;  /* 0x0000001402037981 */ /* 0x000ea2000c1e1900 */
[----:B------:R-:W-:Y:S01]  /*0720*/  UIADD3 UR5, UPT, UPT, UR5, 0x1, URZ ;  /* 0x0000000105057890 */ /* 0x000fe2000fffe0ff */
[----:B------:R-:W-:-:S03]  /*0730*/  IADD3 R7, PT, PT, R7, 0x1, RZ ;  /* 0x0000000107077810 */ /* 0x000fc60007ffe0ff */
[----:B------:R-:W-:Y:S01]  /*0740*/  UISETP.NE.AND UP1, UPT, UR5, URZ, UPT ;  /* 0x000000ff0500728c */ /* 0x000fe2000bf25270 */
[----:B--2---:R-:W-:-:S08]  /*0750*/  FADD R0, R3, R0 ;  /* 0x0000000003007221 */ /* 0x004fd00000000000 */
[----:B------:R-:W-:Y:S05]  /*0760*/  BRA.U UP1, `(.L_x_36) ;  /* 0xfffffffd01e47547 */ /* 0x000fea000b83ffff */
.L_x_31:
[----:B------:R-:W-:Y:S01]  /*0770*/  I2FP.F32.S32 R13, UR10 ;  /* 0x0000000a000d7c45 */ /* 0x000fe20008201400 */
[----:B------:R-:W-:Y:S03]  /*0780*/  BSSY.RECONVERGENT B2, `(.L_x_37) ;  /* 0x000000c000027945 */ /* 0x000fe60003800200 */
[----:B------:R-:W0:Y:S08]  /*0790*/  MUFU.RCP R14, R13 ;  /* 0x0000000d000e7308 */ /* 0x000e300000001000 */
[----:B------:R-:W1:Y:S01]  /*07a0*/  FCHK P0, R0, R13 ;  /* 0x0000000d00007302 */ /* 0x000e620000000000 */
[----:B0-----:R-:W-:-:S04]  /*07b0*/  FFMA R3, -R13, R14, 1 ;  /* 0x3f8000000d037423 */ /* 0x001fc8000000010e */
[----:B------:R-:W-:-:S04]  /*07c0*/  FFMA R14, R14, R3, R14 ;  /* 0x000000030e0e7223 */ /* 0x000fc8000000000e */
[----:B------:R-:W-:-:S04]  /*07d0*/  FFMA R3, R14, R0, RZ ;  /* 0x000000000e037223 */ /* 0x000fc800000000ff */
[----:B------:R-:W-:-:S04]  /*07e0*/  FFMA R2, -R13, R3, R0 ;  /* 0x000000030d027223 */ /* 0x000fc80000000100 */
[----:B------:R-:W-:Y:S01]  /*07f0*/  FFMA R14, R14, R2, R3 ;  /* 0x000000020e0e7223 */ /* 0x000fe20000000003 */
[----:B-1----:R-:W-:Y:S06]  /*0800*/  @!P0 BRA `(.L_x_38) ;  /* 0x00000000000c8947 */ /* 0x002fec0003800000 */
[----:B------:R-:W-:-:S07]  /*0810*/  MOV R16, 0x830 ;  /* 0x0000083000107802 */ /* 0x000fce0000000f00 */
[----:B------:R-:W-:Y:S05]  /*0820*/  CALL.REL.NOINC `($__internal_3_$__cuda_sm3x_div_rn_noftz_f32_slowpath) ;  /* 0x0000002000c47944 */ /* 0x000fea0003c00000 */
[----:B------:R-:W-:-:S07]  /*0830*/  MOV R14, R0 ;  /* 0x00000000000e7202 */ /* 0x000fce0000000f00 */
.L_x_38:
[----:B------:R-:W-:Y:S05]  /*0840*/  BSYNC.RECONVERGENT B2 ;  /* 0x0000000000027941 */ /* 0x000fea0003800200 */
.L_x_37:
[----:B------:R-:W-:Y:S01]  /*0850*/  HFMA2 R4, -RZ, RZ, 0, 0 ;  /* 0x00000000ff047431 */ /* 0x000fe200000001ff */
[----:B------:R-:W-:Y:S06]  /*0860*/  BRA.U !UP0, `(.L_x_39) ;  /* 0x0000000908207547 */ /* 0x000fec000b800000 */
[----:B------:R-:W0:Y:S01]  /*0870*/  LDCU UR5, c[0x0][0x3a4] ;  /* 0x00007480ff0577ac */ /* 0x000e220008000800 */
[----:B------:R-:W-:Y:S01]  /*0880*/  MOV R4, RZ ;  /* 0x000000ff00047202 */ /* 0x000fe20000000f00 */
[----:B------:R-:W-:Y:S01]  /*0890*/  UMOV UR4, URZ ;  /* 0x000000ff00047c82 */ /* 0x000fe20008000000 */
[----:B0-----:R-:W-:Y:S02]  /*08a0*/  UISETP.GE.U32.AND UP1, UPT, UR5, 0x10, UPT ;  /* 0x000000100500788c */ /* 0x001fe4000bf26070 */
[----:B------:R-:W-:Y:S01]  /*08b0*/  IMAD R0, R11, UR5, RZ ;  /* 0x000000050b007c24 */ /* 0x000fe2000f8e02ff */
[----:B------:R-:W-:-:S04]  /*08c0*/  ULOP3.LUT UR9, UR5, 0xf, URZ, 0xc0, !UPT ;  /* 0x0000000f05097892 */ /* 0x000fc8000f8ec0ff */
        /* <DEDUP_REMOVED lines=9> */
.L_x_41:
        /* <DEDUP_REMOVED lines=22> */
[----:B--2---:R-:W-:-:S04]  /*0ac0*/  FADD R12, R12, -R14 ;  /* 0x8000000e0c0c7221 */ /* 0x004fc80000000000 */
[----:B------:R-:W-:Y:S01]  /*0ad0*/  FFMA R4, R12, R12, R4 ;  /* 0x0000000c0c047223 */ /* 0x000fe20000000004 */
[--C-:B---3--:R-:W-:Y:S01]  /*0ae0*/  FADD R16, R16, -R14.reuse ;  /* 0x8000000e10107221 */ /* 0x108fe20000000000 */
[----:B----4-:R-:W-:-:S03]  /*0af0*/  FADD R18, R18, -R14 ;  /* 0x8000000e12127221 */ /* 0x010fc60000000000 */
[----:B------:R-:W-:Y:S01]  /*0b00*/  FFMA R4, R16, R16, R4 ;  /* 0x0000001010047223 */ /* 0x000fe20000000004 */
[----:B-----5:R-:W-:-:S03]  /*0b10*/  FADD R8, R8, -R14 ;  /* 0x8000000e08087221 */ /* 0x020fc60000000000 */
[----:B------:R-:W-:Y:S01]  /*0b20*/  FFMA R4, R18, R18, R4 ;  /* 0x0000001212047223 */ /* 0x000fe20000000004 */
[----:B------:R-:W-:-:S03]  /*0b30*/  FADD R6, R6, -R14 ;  /* 0x8000000e06067221 */ /* 0x000fc60000000000 */
        /* <DEDUP_REMOVED lines=22> */
[----:B------:R-:W-:-:S04]  /*0ca0*/  FFMA R4, R7, R7, R4 ;  /* 0x0000000707047223 */ /* 0x000fc80000000004 */
[----:B------:R-:W-:Y:S01]  /*0cb0*/  FFMA R4, R3, R3, R4 ;  /* 0x0000000303047223 */ /* 0x000fe20000000004 */
[----:B------:R-:W-:Y:S06]  /*0cc0*/  BRA.U UP1, `(.L_x_41) ;  /* 0xfffffffd01247547 */ /* 0x000fec000b83ffff */
.L_x_40:
        /* <DEDUP_REMOVED lines=32> */
[----:B------:R-:W-:-:S07]  /*0ed0*/  FFMA R4, R23, R23, R4 ;  /* 0x0000001717047223 */ /* 0x000fce0000000004 */
.L_x_42:
        /* <DEDUP_REMOVED lines=19> */
[----:B------:R-:W-:-:S04]  /*1010*/  FFMA R4, R9, R9, R4 ;  /* 0x0000000909047223 */ /* 0x000fc80000000004 */
[----:B------:R-:W-:-:S07]  /*1020*/  FFMA R4, R15, R15, R4 ;  /* 0x0000000f0f047223 */ /* 0x000fce0000000004 */
.L_x_43:
[----:B------:R-:W-:Y:S05]  /*1030*/  BRA.U !UP1, `(.L_x_39) ;  /* 0x00000001092c7547 */ /* 0x000fea000b800000 */
[----:B------:R-:W0:Y:S01]  /*1040*/  LDC.64 R6, c[0x0][0x380] ;  /* 0x0000e000ff067b82 */ /* 0x000e220000000a00 */
[----:B------:R-:W-:Y:S01]  /*1050*/  IADD3 R5, PT, PT, R0, UR4, RZ ;  /* 0x0000000400057c10 */ /* 0x000fe2000fffe0ff */
[----:B------:R-:W-:-:S12]  /*1060*/  UIADD3 UR5, UPT, UPT, -UR5, URZ, URZ ;  /* 0x000000ff05057290 */ /* 0x000fd8000fffe1ff */
.L_x_44:
[----:B0-----:R-:W-:-:S06]  /*1070*/  IMAD.WIDE R2, R5, 0x4, R6 ;  /* 0x0000000405027825 */ /* 0x001fcc00078e0206 */
[----:B------:R-:W2:Y:S01]  /*1080*/  LDG.E R3, desc[UR20][R2.64] ;  /* 0x0000001402037981 */ /* 0x000ea2000c1e1900 */
[----:B------:R-:W-:Y:S01]  /*1090*/  UIADD3 UR5, UPT, UPT, UR5, 0x1, URZ ;  /* 0x0000000105057890 */ /* 0x000fe2000fffe0ff */
[----:B------:R-:W-:-:S03]  /*10a0*/  IADD3 R5, PT, PT, R5, 0x1, RZ ;  /* 0x0000000105057810 */ /* 0x000fc60007ffe0ff */
[----:B------:R-:W-:Y:S01]  /*10b0*/  UISETP.NE.AND UP0, UPT, UR5, URZ, UPT ;  /* 0x000000ff0500728c */ /* 0x000fe2000bf05270 */
[----:B--2---:R-:W-:-:S04]  /*10c0*/  FADD R9, R3, -R14 ;  /* 0x8000000e03097221 */ /* 0x004fc80000000000 */
[----:B------:R-:W-:-:S04]  /*10d0*/  FFMA R4, R9, R9, R4 ;  /* 0x0000000909047223 */ /* 0x000fc80000000004 */
[----:B------:R-:W-:Y:S05]  /*10e0*/  BRA.U UP0, `(.L_x_44) ;  /* 0xfffffffd00e07547 */ /* 0x000fea000b83ffff */
.L_x_39:
[----:B------:R-:W0:Y:S01]  /*10f0*/  MUFU.RCP R0, R13 ;  /* 0x0000000d00007308 */ /* 0x000e220000001000 */
[----:B------:R-:W1:Y:S01]  /*1100*/  LDC R2, c[0x0][0x3a4] ;  /* 0x0000e900ff027b82 */ /* 0x000e620000000800 */
[----:B------:R-:W-:Y:S06]  /*1110*/  BSSY.RECONVERGENT B2, `(.L_x_45) ;  /* 0x000000c000027945 */ /* 0x000fec0003800200 */
[----:B------:R-:W2:Y:S01]  /*1120*/  FCHK P0, R4, R13 ;  /* 0x0000000d04007302 */ /* 0x000ea20000000000 */
[----:B0-----:R-:W-:-:S04]  /*1130*/  FFMA R3, -R13, R0, 1 ;  /* 0x3f8000000d037423 */ /* 0x001fc80000000100 */
[----:B------:R-:W-:-:S04]  /*1140*/  FFMA R0, R0, R3, R0 ;  /* 0x0000000300007223 */ /* 0x000fc80000000000 */
[----:B------:R-:W-:Y:S01]  /*1150*/  FFMA R3, R0, R4, RZ ;  /* 0x0000000400037223 */ /* 0x000fe200000000ff */
[----:B-1----:R-:W-:-:S03]  /*1160*/  ISETP.GE.AND P2, PT, R2, 0x1, PT ;  /* 0x000000010200780c */ /* 0x002fc60003f46270 */
[----:B------:R-:W-:-:S04]  /*1170*/  FFMA R2, -R13, R3, R4 ;  /* 0x000000030d027223 */ /* 0x000fc80000000104 */
[----:B------:R-:W-:Y:S01]  /*1180*/  FFMA R0, R0, R2, R3 ;  /* 0x0000000200007223 */ /* 0x000fe20000000003 */
[----:B--2---:R-:W-:Y:S06]  /*1190*/  @!P0 BRA `(.L_x_46) ;  /* 0x00000000000c8947 */ /* 0x004fec0003800000 */
[----:B------:R-:W-:Y:S02]  /*11a0*/  MOV R0, R4 ;  /* 0x0000000400007202 */ /* 0x000fe40000000f00 */
[----:B------:R-:W-:-:S07]  /*11b0*/  MOV R16, 0x11d0 ;  /* 0x000011d000107802 */ /* 0x000fce0000000f00 */
[----:B------:R-:W-:Y:S05]  /*11c0*/  CALL.REL.NOINC `($__internal_3_$__cuda_sm3x_div_rn_noftz_f32_slowpath) ;  /* 0x00000018005c7944 */ /* 0x000fea0003c00000 */
.L_x_46:
[----:B------:R-:W-:Y:S05]  /*11d0*/  BSYNC.RECONVERGENT B2 ;  /* 0x0000000000027941 */ /* 0x000fea0003800200 */
.L_x_45:
[----:B------:R-:W-:Y:S01]  /*11e0*/  FADD R0, R0, 9.9999997473787516356e-06 ;  /* 0x3727c5ac00007421 */ /* 0x000fe20000000000 */
[----:B------:R-:W-:Y:S03]  /*11f0*/  BSSY.RECONVERGENT B0, `(.L_x_47) ;  /* 0x000000c000007945 */ /* 0x000fe60003800200 */
[----:B------:R0:W1:Y:S01]  /*1200*/  MUFU.RSQ R3, R0 ;  /* 0x0000000000037308 */ /* 0x0000620000001400 */
[----:B------:R-:W-:-:S04]  /*1210*/  IADD3 R2, PT, PT, R0, -0xd000000, RZ ;  /* 0xf300000000027810 */ /* 0x000fc80007ffe0ff */
[----:B------:R-:W-:-:S13]  /*1220*/  ISETP.GT.U32.AND P0, PT, R2, 0x727fffff, PT ;  /* 0x727fffff0200780c */ /* 0x000fda0003f04070 */
[----:B01----:R-:W-:Y:S05]  /*1230*/  @!P0 BRA `(.L_x_48) ;  /* 0x00000000000c8947 */ /* 0x003fea0003800000 */
[----:B------:R-:W-:-:S07]  /*1240*/  MOV R7, 0x1260 ;  /* 0x0000126000077802 */ /* 0x000fce0000000f00 */
[----:B------:R-:W-:Y:S05]  /*1250*/  CALL.REL.NOINC `($__internal_2_$__cuda_sm20_sqrt_rn_f32_slowpath) ;  /* 0x0000001400dc7944 */ /* 0x000fea0003c00000 */
[----:B------:R-:W-:Y:S05]  /*1260*/  BRA `(.L_x_49) ;  /* 0x0000000000107947 */ /* 0x000fea0003800000 */
.L_x_48:
[----:B------:R-:W-:Y:S01]  /*1270*/  FMUL.FTZ R13, R0, R3 ;  /* 0x00000003000d7220 */ /* 0x000fe20000410000 */
[----:B------:R-:W-:-:S03]  /*1280*/  FMUL.FTZ R2, R3, 0.5 ;  /* 0x3f00000003027820 */ /* 0x000fc60000410000 */
[----:B------:R-:W-:-:S04]  /*1290*/  FFMA R0, -R13, R13, R0 ;  /* 0x0000000d0d007223 */ /* 0x000fc80000000100 */
[----:B------:R-:W-:-:S07]  /*12a0*/  FFMA R13, R0, R2, R13 ;  /* 0x00000002000d7223 */ /* 0x000fce000000000d */
.L_x_49:
[----:B------:R-:W-:Y:S05]  /*12b0*/  BSYNC.RECONVERGENT B0 ;  /* 0x0000000000007941 */ /* 0x000fea0003800200 */
.L_x_47:
[----:B------:R-:W-:Y:S05]  /*12c0*/  @!P2 EXIT ;  /* 0x000000000000a94d */ /* 0x000fea0003800000 */
[----:B------:R-:W0:Y:S01]  /*12d0*/  LDCU UR4, c[0x0][0x3a4] ;  /* 0x00007480ff0477ac */ /* 0x000e220008000800 */
[----:B------:R-:W-:Y:S01]  /*12e0*/  HFMA2 R12, -RZ, RZ, 0, 0 ;  /* 0x00000000ff0c7431 */ /* 0x000fe200000001ff */
[----:B0-----:R-:W-:Y:S02]  /*12f0*/  UISETP.GE.U32.AND UP0, UPT, UR4, 0x8, UPT ;  /* 0x000000080400788c */ /* 0x001fe4000bf06070 */
[----:B------:R-:W-:Y:S01]  /*1300*/  IMAD R11, R11, UR4, RZ ;  /* 0x000000040b0b7c24 */ /* 0x000fe2000f8e02ff */
[----:B------:R-:W-:-:S06]  /*1310*/  ULOP3.LUT UR22, UR4, 0x7, URZ, 0xc0, !UPT ;  /* 0x0000000704167892 */ /* 0x000fcc000f8ec0ff */
[----:B------:R-:W-:Y:S06]  /*1320*/  BRA.U !UP0, `(.L_x_50) ;  /* 0x0000000908e47547 */ /* 0x000fec000b800000 */
[----:B------:R-:W0:Y:S01]  /*1330*/  LDCU.128 UR12, c[0x0][0x390] ;  /* 0x00007200ff0c77ac */ /* 0x000e220008000c00 */
[----:B------:R-:W-:Y:S01]  /*1340*/  MOV R10, R11 ;  /* 0x0000000b000a7202 */ /* 0x000fe20000000f00 */
[----:B------:R-:W1:Y:S01]  /*1350*/  LDCU.128 UR16, c[0x0][0x380] ;  /* 0x00007000ff1077ac */ /* 0x000e620008000c00 */
[----:B------:R-:W-:-:S06]  /*1360*/  ULOP3.LUT UR4, UR4, 0x7ffffff8, URZ, 0xc0, !UPT ;  /* 0x7ffffff804047892 */ /* 0x000fcc000f8ec0ff */
[----:B------:R-:W-:Y:S01]  /*1370*/  MOV R12, UR4 ;  /* 0x00000004000c7c02 */ /* 0x000fe20008000f00 */
[----:B0-----:R-:W-:Y:S02]  /*1380*/  UIADD3 UR11, UP1, UPT, UR12, 0x10, URZ ;  /* 0x000000100c0b7890 */ /* 0x001fe4000ff3e0ff */
[----:B------:R-:W-:Y:S02]  /*1390*/  UIADD3 UR9, UP2, UPT, UR14, 0x10, URZ ;  /* 0x000000100e097890 */ /* 0x000fe4000ff5e0ff */
[----:B------:R-:W-:Y:S02]  /*13a0*/  UIADD3.X UR12, UPT, UPT, URZ, UR13, URZ, UP1, !UPT ;  /* 0x0000000dff0c7290 */ /* 0x000fe40008ffe4ff */
[----:B------:R-:W-:Y:S01]  /*13b0*/  UIADD3.X UR10, UPT, UPT, URZ, UR15, URZ, UP2, !UPT ;  /* 0x0000000fff0a7290 */ /* 0x000fe200097fe4ff */
[----:B------:R-:W-:Y:S01]  /*13c0*/  MOV R6, UR11 ;  /* 0x0000000b00067c02 */ /* 0x000fe20008000f00 */
[----:B-1----:R-:W-:Y:S01]  /*13d0*/  UIADD3 UR7, UP0, UPT, UR16, 0x10, URZ ;  /* 0x0000001010077890 */ /* 0x002fe2000ff1e0ff */
[----:B------:R-:W-:Y:S01]  /*13e0*/  MOV R2, UR9 ;  /* 0x0000000900027c02 */ /* 0x000fe20008000f00 */
[----:B------:R-:W-:Y:S01]  /*13f0*/  UIADD3 UR5, UP1, UPT, UR18, 0x10, URZ ;  /* 0x0000001012057890 */ /* 0x000fe2000ff3e0ff */
[----:B------:R-:W-:Y:S01]  /*1400*/  MOV R7, UR12 ;  /* 0x0000000c00077c02 */ /* 0x000fe20008000f00 */
[----:B------:R-:W-:Y:S01]  /*1410*/  UIADD3.X UR8, UPT, UPT, URZ, UR17, URZ, UP0, !UPT ;  /* 0x00000011ff087290 */ /* 0x000fe200087fe4ff */
[----:B------:R-:W-:Y:S01]  /*1420*/  MOV R17, UR10 ;  /* 0x0000000a00117c02 */ /* 0x000fe20008000f00 */
[----:B------:R-:W-:-:S02]  /*1430*/  UIADD3.X UR6, UPT, UPT, URZ, UR19, URZ, UP1, !UPT ;  /* 0x00000013ff067290 */ /* 0x000fc40008ffe4ff */
[----:B------:R-:W-:-:S12]  /*1440*/  UIADD3 UR13, UPT, UPT, -UR4, URZ, URZ ;  /* 0x000000ff040d7290 */ /* 0x000fd8000fffe1ff */
.L_x_67:
[----:B------:R-:W-:Y:S01]  /*1450*/  MOV R8, UR7 ;  /* 0x0000000700087c02 */ /* 0x000fe20008000f00 */
[----:B0-----:R0:W5:Y:S01]  /*1460*/  LDG.E R21, desc[UR20][R6.64+-0x10] ;  /* 0xfffff01406157981 */ /* 0x001162000c1e1900 */
[----:B------:R-:W-:-:S03]  /*1470*/  MOV R9, UR8 ;  /* 0x0000000800097c02 */ /* 0x000fc60008000f00 */
[----:B------:R-:W-:-:S05]  /*1480*/  IMAD.WIDE R8, R10, 0x4, R8 ;  /* 0x000000040a087825 */ /* 0x000fca00078e0208 */
[----:B------:R-:W2:Y:S01]  /*1490*/  LDG.E R3, desc[UR20][R8.64+-0x10] ;  /* 0xfffff01408037981 */ /* 0x000ea2000c1e1900 */
[----:B------:R-:W1:Y:S02]  /*14a0*/  MUFU.RCP R0, R13 ;  /* 0x0000000d00007308 */ /* 0x000e640000001000 */
[----:B-1----:R-:W-:-:S04]  /*14b0*/  FFMA R5, R0, -R13, 1 ;  /* 0x3f80000000057423 */ /* 0x002fc8000000080d */
[----:B------:R-:W-:Y:S01]  /*14c0*/  FFMA R15, R0, R5, R0 ;  /* 0x00000005000f7223 */ /* 0x000fe20000000000 */
[----:B------:R-:W-:Y:S02]  /*14d0*/  MOV R4, UR5 ;  /* 0x0000000500047c02 */ /* 0x000fe40008000f00 */
[----:B------:R-:W-:Y:S01]  /*14e0*/  MOV R5, UR6 ;  /* 0x0000000600057c02 */ /* 0x000fe20008000f00 */
[----:B------:R-:W-:Y:S02]  /*14f0*/  BSSY.RECONVERGENT B2, `(.L_x_51) ;  /* 0x000000c000027945 */ /* 0x000fe40003800200 */
[----:B------:R-:W-:-:S04]  /*1500*/  IMAD.WIDE R4, R10, 0x4, R4 ;  /* 0x000000040a047825 */ /* 0x000fc800078e0204 */
[----:B--2---:R-:W-:-:S04]  /*1510*/  FADD R0, R3, -R14 ;  /* 0x8000000e03007221 */ /* 0x004fc80000000000 */
[----:B------:R-:W1:Y:S01]  /*1520*/  FCHK P0, R0, R13 ;  /* 0x0000000d00007302 */ /* 0x000e620000000000 */
[----:B------:R-:W-:-:S04]  /*1530*/  FFMA R16, R0, R15, RZ ;  /* 0x0000000f00107223 */ /* 0x000fc800000000ff */
[----:B------:R-:W-:-:S04]  /*1540*/  FFMA R3, R16, -R13, R0 ;  /* 0x8000000d10037223 */ /* 0x000fc80000000000 */
[----:B------:R-:W-:Y:S01]  /*1550*/  FFMA R16, R15, R3, R16 ;  /* 0x000000030f107223 */ /* 0x000fe20000000010 */
[----:B------:R-:W-:Y:S01]  /*1560*/  MOV R3, R17 ;  /* 0x0000001100037202 */ /* 0x000fe20000000f00 */
[----:B01----:R-:W-:Y:S06]  /*1570*/  @!P0 BRA `(.L_x_52) ;  /* 0x00000000000c8947 */ /* 0x003fec0003800000 */
[----:B------:R-:W-:-:S07]  /*1580*/  MOV R16, 0x15a0 ;  /* 0x000015a000107802 */ /* 0x000fce0000000f00 */
[----:B-----5:R-:W-:Y:S05]  /*1590*/  CALL.REL.NOINC `($__internal_3_$__cuda_sm3x_div_rn_noftz_f32_slowpath) ;  /* 0x0000001400687944 */ /* 0x020fea0003c00000 */
[----:B------:R-:W-:-:S07]  /*15a0*/  MOV R16, R0 ;  /* 0x0000000000107202 */ /* 0x000fce0000000f00 */
.L_x_52:
[----:B------:R-:W-:Y:S05]  /*15b0*/  BSYNC.RECONVERGENT B2 ;  /* 0x0000000000027941 */ /* 0x000fea0003800200 */
.L_x_51:
[----:B------:R-:W2:Y:S02]  /*15c0*/  LDG.E R0, desc[UR20][R2.64+-0x10] ;  /* 0xfffff01402007981 */ /* 0x000ea4000c1e1900 */
[----:B--2--5:R-:W-:-:S05]  /*15d0*/  FFMA R15, R21, R16, R0 ;  /* 0x00000010150f7223 */ /* 0x024fca0000000000 */
[----:B------:R0:W-:Y:S04]  /*15e0*/  STG.E desc[UR20][R4.64+-0x10], R15 ;  /* 0xfffff00f04007986 */ /* 0x0001e8000c101914 */
[----:B------:R-:W2:Y:S04]  /*15f0*/  LDG.E R17, desc[UR20][R8.64+-0xc] ;  /* 0xfffff41408117981 */ /* 0x000ea8000c1e1900 */
[----:B------:R0:W5:Y:S01]  /*1600*/  LDG.E R21, desc[UR20][R6.64+-0xc] ;  /* 0xfffff41406157981 */ /* 0x000162000c1e1900 */
[----:B------:R-:W1:Y:S01]  /*1610*/  MUFU.RCP R0, R13 ;  /* 0x0000000d00007308 */ /* 0x000e620000001000 */
[----:B------:R-:W-:Y:S01]  /*1620*/  BSSY.RECONVERGENT B2, `(.L_x_53) ;  /* 0x000000c000027945 */ /* 0x000fe20003800200 */
[----:B-1----:R-:W-:-:S04]  /*1630*/  FFMA R23, R0, -R13, 1 ;  /* 0x3f80000000177423 */ /* 0x002fc8000000080d */
[----:B------:R-:W-:Y:S01]  /*1640*/  FFMA R0, R0, R23, R0 ;  /* 0x0000001700007223 */ /* 0x000fe20000000000 */
[----:B--2---:R-:W-:-:S04]  /*1650*/  FADD R19, R17, -R14 ;  /* 0x8000000e11137221 */ /* 0x004fc80000000000 */
[----:B------:R-:W1:Y:S01]  /*1660*/  FCHK P0, R19, R13 ;  /* 0x0000000d13007302 */ /* 0x000e620000000000 */
[----:B------:R-:W-:-:S04]  /*1670*/  FFMA R16, R0, R19, RZ ;  /* 0x0000001300107223 */ /* 0x000fc800000000ff */
[----:B------:R-:W-:-:S04]  /*1680*/  FFMA R17, R16, -R13, R19 ;  /* 0x8000000d10117223 */ /* 0x000fc80000000013 */
[----:B------:R-:W-:Y:S01]  /*1690*/  FFMA R0, R0, R17, R16 ;  /* 0x0000001100007223 */ /* 0x000fe20000000010 */
[----:B01----:R-:W-:Y:S06]  /*16a0*/  @!P0 BRA `(.L_x_54) ;  /* 0x00000000000c8947 */ /* 0x003fec0003800000 */
[----:B------:R-:W-:Y:S02]  /*16b0*/  MOV R0, R19 ;  /* 0x0000001300007202 */ /* 0x000fe40000000f00 */
[----:B------:R-:W-:-:S07]  /*16c0*/  MOV R16, 0x16e0 ;  /* 0x000016e000107802 */ /* 0x000fce0000000f00 */
[----:B-----5:R-:W-:Y:S05]  /*16d0*/  CALL.REL.NOINC `($__internal_3_$__cuda_sm3x_div_rn_noftz_f32_slowpath) ;  /* 0x0000001400187944 */ /* 0x020fea0003c00000 */
.L_x_54:
[----:B------:R-:W-:Y:S05]  /*16e0*/  BSYNC.RECONVERGENT B2 ;  /* 0x0000000000027941 */ /* 0x000fea0003800200 */
.L_x_53:
        /* <DEDUP_REMOVED lines=18> */
.L_x_56:
[----:B------:R-:W-:Y:S05]  /*1810*/  BSYNC.RECONVERGENT B2 ;  /* 0x0000000000027941 */ /* 0x000fea0003800200 */
.L_x_55:
        /* <DEDUP_REMOVED lines=18> */
.L_x_58:
[----:B------:R-:W-:Y:S05]  /*1940*/  BSYNC.RECONVERGENT B2 ;  /* 0x0000000000027941 */ /* 0x000fea0003800200 */
.L_x_57:
        /* <DEDUP_REMOVED lines=18> */
.L_x_60:
[----:B------:R-:W-:Y:S05]  /*1a70*/  BSYNC.RECONVERGENT B2 ;  /* 0x0000000000027941 */ /* 0x000fea0003800200 */
.L_x_59:
        /* <DEDUP_REMOVED lines=18> */
.L_x_62:
[----:B------:R-:W-:Y:S05]  /*1ba0*/  BSYNC.RECONVERGENT B2 ;  /* 0x0000000000027941 */ /* 0x000fea0003800200 */
.L_x_61:
        /* <DEDUP_REMOVED lines=18> */
.L_x_64:
[----:B------:R-:W-:Y:S05]  /*1cd0*/  BSYNC.RECONVERGENT B2 ;  /* 0x0000000000027941 */ /* 0x000fea0003800200 */
.L_x_63:
        /* <DEDUP_REMOVED lines=18> */
.L_x_66:
[----:B------:R-:W-:Y:S05]  /*1e00*/  BSYNC.RECONVERGENT B2 ;  /* 0x0000000000027941 */ /* 0x000fea0003800200 */
.L_x_65:
[----:B------:R0:W2:Y:S01]  /*1e10*/  LDG.E R8, desc[UR20][R2.64+0xc] ;  /* 0x00000c1402087981 */ /* 0x0000a2000c1e1900 */
[----:B------:R-:W-:Y:S01]  /*1e20*/  UIADD3 UR13, UPT, UPT, UR13, 0x8, URZ ;  /* 0x000000080d0d7890 */ /* 0x000fe2000fffe0ff */
[----:B------:R-:W-:Y:S02]  /*1e30*/  IADD3 R6, P0, PT, R6, 0x20, RZ ;  /* 0x0000002006067810 */ /* 0x000fe40007f1e0ff */
[----:B------:R-:W-:Y:S01]  /*1e40*/  IADD3 R10, PT, PT, R10, 0x8, RZ ;  /* 0x000000080a0a7810 */ /* 0x000fe20007ffe0ff */
[----:B------:R-:W-:Y:S01]  /*1e50*/  UISETP.NE.AND UP0, UPT, UR13, URZ, UPT ;  /* 0x000000ff0d00728c */ /* 0x000fe2000bf05270 */
[----:B------:R-:W-:Y:S02]  /*1e60*/  IADD3.X R7, PT, PT, RZ, R7, RZ, P0, !PT ;  /* 0x00000007ff077210 */ /* 0x000fe400007fe4ff */
[----:B0-----:R-:W-:-:S04]  /*1e70*/  IADD3 R2, P1, PT, R2, 0x20, RZ ;  /* 0x0000002002027810 */ /* 0x001fc80007f3e0ff */
[----:B------:R-:W-:Y:S01]  /*1e80*/  IADD3.X R17, PT, PT, RZ, R3, RZ, P1, !PT ;  /* 0x00000003ff117210 */ /* 0x000fe20000ffe4ff */
[----:B--2--5:R-:W-:-:S05]  /*1e90*/  FFMA R21, R21, R0, R8 ;  /* 0x0000000015157223 */ /* 0x024fca0000000008 */
[----:B------:R0:W-:Y:S01]  /*1ea0*/  STG.E desc[UR20][R4.64+0xc], R21 ;  /* 0x00000c1504007986 */ /* 0x0001e2000c101914 */
[----:B------:R-:W-:Y:S05]  /*1eb0*/  BRA.U UP0, `(.L_x_67) ;  /* 0xfffffff500647547 */ /* 0x000fea000b83ffff */
.L_x_50:
[----:B------:R-:W-:-:S13]  /*1ec0*/  ISETP.NE.AND P0, PT, RZ, UR22, PT ;  /* 0x00000016ff007c0c */ /* 0x000fda000bf05270 */
[----:B------:R-:W-:Y:S05]  /*1ed0*/  @!P0 EXIT ;  /* 0x000000000000894d */ /* 0x000fea0003800000 */
[----:B------:R-:W1:Y:S01]  /*1ee0*/  LDCU UR4, c[0x0][0x3a4] ;  /* 0x00007480ff0477ac */ /* 0x000e620008000800 */
[----:B------:R-:W-:Y:S02]  /*1ef0*/  UISETP.GE.U32.AND UP0, UPT, UR22, 0x4, UPT ;  /* 0x000000041600788c */ /* 0x000fe4000bf06070 */
[----:B-1----:R-:W-:-:S07]  /*1f00*/  ULOP3.LUT UR4, UR4, 0x3, URZ, 0xc0, !UPT ;  /* 0x0000000304047892 */ /* 0x002fce000f8ec0ff */
[----:B------:R-:W-:Y:S05]  /*1f10*/  BRA.U !UP0, `(.L_x_68) ;  /* 0x0000000508587547 */ /* 0x000fea000b800000 */
[----:B------:R-:W1:Y:S01]  /*1f20*/  LDC.64 R6, c[0x0][0x380] ;  /* 0x0000e000ff067b82 */ /* 0x000e620000000a00 */
[----:B------:R-:W-:-:S07]  /*1f30*/  IADD3 R2, PT, PT, R11, R12, RZ ;  /* 0x0000000c0b027210 */ /* 0x000fce0007ffe0ff */
[----:B------:R-:W2:Y:S01]  /*1f40*/  LDC.64 R8, c[0x0][0x390] ;  /* 0x0000e400ff087b82 */ /* 0x000ea20000000a00 */
[----:B-1----:R-:W-:-:S05]  /*1f50*/  IMAD.WIDE R6, R2, 0x4, R6 ;  /* 0x0000000402067825 */ /* 0x002fca00078e0206 */
[----:B0-----:R-:W3:Y:S01]  /*1f60*/  LDG.E R5, desc[UR20][R6.64] ;  /* 0x0000001406057981 */ /* 0x001ee2000c1e1900 */
[----:B--2---:R-:W-:-:S05]  /*1f70*/  IMAD.WIDE.U32 R8, R12, 0x4, R8 ;  /* 0x000000040c087825 */ /* 0x004fca00078e0008 */
[----:B------:R0:W5:Y:S01]  /*1f80*/  LDG.E R3, desc[UR20][R8.64] ;  /* 0x0000001408037981 */ /* 0x000162000c1e1900 */
[----:B------:R-:W1:Y:S01]  /*1f90*/  MUFU.RCP R0, R13 ;  /* 0x0000000d00007308 */ /* 0x000e620000001000 */
[----:B------:R-:W-:Y:S01]  /*1fa0*/  BSSY.RECONVERGENT B2, `(.L_x_69) ;  /* 0x000000c000027945 */ /* 0x000fe20003800200 */
[----:B-1----:R-:W-:-:S04]  /*1fb0*/  FFMA R17, R0, -R13, 1 ;  /* 0x3f80000000117423 */ /* 0x002fc8000000080d */
[----:B------:R-:W-:Y:S01]  /*1fc0*/  FFMA R0, R0, R17, R0 ;  /* 0x0000001100007223 */ /* 0x000fe20000000000 */
[----:B---3--:R-:W-:-:S04]  /*1fd0*/  FADD R15, R5, -R14 ;  /* 0x8000000e050f7221 */ /* 0x008fc80000000000 */
        /* <DEDUP_REMOVED lines=8> */
.L_x_70:
[----:B------:R-:W-:Y:S05]  /*2060*/  BSYNC.RECONVERGENT B2 ;  /* 0x0000000000027941 */ /* 0x000fea0003800200 */
.L_x_69:
[----:B------:R-:W0:Y:S08]  /*2070*/  LDC.64 R4, c[0x0][0x398] ;  /* 0x0000e600ff047b82 */ /* 0x000e300000000a00 */
[----:B------:R-:W1:Y:S01]  /*2080*/  LDC.64 R24, c[0x0][0x388] ;  /* 0x0000e200ff187b82 */ /* 0x000e620000000a00 */
[----:B0-----:R-:W-:-:S05]  /*2090*/  IMAD.WIDE.U32 R4, R12, 0x4, R4 ;  /* 0x000000040c047825 */ /* 0x001fca00078e0004 */
[----:B------:R-:W2:Y:S01]  /*20a0*/  LDG.E R10, desc[UR20][R4.64] ;  /* 0x00000014040a7981 */ /* 0x000ea2000c1e1900 */
[----:B-1----:R-:W-:-:S04]  /*20b0*/  IMAD.WIDE R24, R2, 0x4, R24 ;  /* 0x0000000402187825 */ /* 0x002fc800078e0218 */
        /* <DEDUP_REMOVED lines=17> */
.L_x_72:
[----:B------:R-:W-:Y:S05]  /*21d0*/  BSYNC.RECONVERGENT B2 ;  /* 0x0000000000027941 */ /* 0x000fea0003800200 */
.L_x_71:
        /* <DEDUP_REMOVED lines=18> */
.L_x_74:
[----:B------:R-:W-:Y:S05]  /*2300*/  BSYNC.RECONVERGENT B2 ;  /* 0x0000000000027941 */ /* 0x000fea0003800200 */
.L_x_73:
        /* <DEDUP_REMOVED lines=18> */
.L_x_76:
[----:B------:R-:W-:Y:S05]  /*2430*/  BSYNC.RECONVERGENT B2 ;  /* 0x0000000000027941 */ /* 0x000fea0003800200 */
.L_x_75:
[----:B------:R-:W2:Y:S01]  /*2440*/  LDG.E R5, desc[UR20][R4.64+0xc] ;  /* 0x00000c1404057981 */ /* 0x000ea2000c1e1900 */
[----:B------:R-:W-:Y:S01]  /*2450*/  IADD3 R12, PT, PT, R12, 0x4, RZ ;  /* 0x000000040c0c7810 */ /* 0x000fe20007ffe0ff */
[----:B--2--5:R-:W-:-:S05]  /*2460*/  FFMA R3, R8, R0, R5 ;  /* 0x0000000008037223 */ /* 0x024fca0000000005 */
[----:B------:R1:W-:Y:S02]  /*2470*/  STG.E desc[UR20][R24.64+0xc], R3 ;  /* 0x00000c0318007986 */ /* 0x0003e4000c101914 */
.L_x_68:
[----:B------:R-:W-:-:S13]  /*2480*/  ISETP.NE.AND P0, PT, RZ, UR4, PT ;  /* 0x00000004ff007c0c */ /* 0x000fda000bf05270 */
[----:B------:R-:W-:Y:S05]  /*2490*/  @!P0 EXIT ;  /* 0x000000000000894d */ /* 0x000fea0003800000 */
[----:B------:R-:W-:-:S09]  /*24a0*/  UISETP.NE.AND UP0, UPT, UR4, 0x1, UPT ;  /* 0x000000010400788c */ /* 0x000fd2000bf05270 */
[----:B------:R-:W-:Y:S05]  /*24b0*/  BRA.U !UP0, `(.L_x_77) ;  /* 0x0000000108c07547 */ /* 0x000fea000b800000 */
[----:B------:R-:W2:Y:S01]  /*24c0*/  LDC.64 R8, c[0x0][0x380] ;  /* 0x0000e000ff087b82 */ /* 0x000ea20000000a00 */
[----:B------:R-:W-:-:S07]  /*24d0*/  IADD3 R2, PT, PT, R11, R12, RZ ;  /* 0x0000000c0b027210 */ /* 0x000fce0007ffe0ff */
[----:B0-----:R-:W0:Y:S01]  /*24e0*/  LDC.64 R4, c[0x0][0x390] ;  /* 0x0000e400ff047b82 */ /* 0x001e220000000a00 */
[----:B--2---:R-:W-:-:S05]  /*24f0*/  IMAD.WIDE R8, R2, 0x4, R8 ;  /* 0x0000000402087825 */ /* 0x004fca00078e0208 */
[----:B------:R-:W2:Y:S01]  /*2500*/  LDG.E R7, desc[UR20][R8.64] ;  /* 0x0000001408077981 */ /* 0x000ea2000c1e1900 */
[----:B0-----:R-:W-:-:S05]  /*2510*/  IMAD.WIDE.U32 R4, R12, 0x4, R4 ;  /* 0x000000040c047825 */ /* 0x001fca00078e0004 */
[----:B-1----:R0:W5:Y:S01]  /*2520*/  LDG.E R3, desc[UR20][R4.64] ;  /* 0x0000001404037981 */ /* 0x002162000c1e1900 */
        /* <DEDUP_REMOVED lines=13> */
.L_x_79:
[----:B------:R-:W-:Y:S05]  /*2600*/  BSYNC.RECONVERGENT B2 ;  /* 0x0000000000027941 */ /* 0x000fea0003800200 */
.L_x_78:
        /* <DEDUP_REMOVED lines=22> */
.L_x_81:
[----:B------:R-:W-:Y:S05]  /*2770*/  BSYNC.RECONVERGENT B2 ;  /* 0x0000000000027941 */ /* 0x000fea0003800200 */
.L_x_80:
[----:B------:R-:W2:Y:S01]  /*2780*/  LDG.E R7, desc[UR20][R6.64+0x4] ;  /* 0x0000041406077981 */ /* 0x000ea2000c1e1900 */
[----:B------:R-:W-:Y:S01]  /*2790*/  IADD3 R12, PT, PT, R12, 0x2, RZ ;  /* 0x000000020c0c7810 */ /* 0x000fe20007ffe0ff */
[----:B--2--5:R-:W-:-:S05]  /*27a0*/  FFMA R3, R4, R0, R7 ;  /* 0x0000000004037223 */ /* 0x024fca0000000007 */
[----:B------:R2:W-:Y:S02]  /*27b0*/  STG.E desc[UR20][R24.64+0x4], R3 ;  /* 0x0000040318007986 */ /* 0x0005e4000c101914 */
.L_x_77:
[----:B------:R-:W3:Y:S02]  /*27c0*/  LDC R0, c[0x0][0x3a4] ;  /* 0x0000e900ff007b82 */ /* 0x000ee40000000800 */
[----:B---3--:R-:W-:-:S04]  /*27d0*/  LOP3.LUT R0, R0, 0x1, RZ, 0xc0, !PT ;  /* 0x0000000100007812 */ /* 0x008fc800078ec0ff */
[----:B------:R-:W-:-:S13]  /*27e0*/  ISETP.NE.U32.AND P0, PT, R0, 0x1, PT ;  /* 0x000000010000780c */ /* 0x000fda0003f05070 */
[----:B------:R-:W-:Y:S05]  /*27f0*/  @P0 EXIT ;  /* 0x000000000000094d */ /* 0x000fea0003800000 */
[----:B0-----:R-:W0:Y:S01]  /*2800*/  LDC.64 R4, c[0x0][0x380] ;  /* 0x0000e000ff047b82 */ /* 0x001e220000000a00 */
[----:B------:R-:W-:-:S07]  /*2810*/  IADD3 R11, PT, PT, R11, R12, RZ ;  /* 0x0000000c0b0b7210 */ /* 0x000fce0007ffe0ff */
[----:B-12---:R-:W1:Y:S01]  /*2820*/  LDC.64 R2, c[0x0][0x390] ;  /* 0x0000e400ff027b82 */ /* 0x006e620000000a00 */
[----:B0-----:R-:W-:-:S06]  /*2830*/  IMAD.WIDE R4, R11, 0x4, R4 ;  /* 0x000000040b047825 */ /* 0x001fcc00078e0204 */
[----:B------:R-:W2:Y:S01]  /*2840*/  LDG.E R5, desc[UR20][R4.64] ;  /* 0x0000001404057981 */ /* 0x000ea2000c1e1900 */
[----:B-1----:R-:W-:-:S06]  /*2850*/  IMAD.WIDE.U32 R2, R12, 0x4, R2 ;  /* 0x000000040c027825 */ /* 0x002fcc00078e0002 */
        /* <DEDUP_REMOVED lines=14> */
.L_x_83:
[----:B------:R-:W-:Y:S05]  /*2940*/  BSYNC.RECONVERGENT B2 ;  /* 0x0000000000027941 */ /* 0x000fea0003800200 */
.L_x_82:
[----:B------:R-:W0:Y:S02]  /*2950*/  LDC.64 R4, c[0x0][0x398] ;  /* 0x0000e600ff047b82 */ /* 0x000e240000000a00 */
[----:B0-----:R-:W-:-:S06]  /*2960*/  IMAD.WIDE.U32 R12, R12, 0x4, R4 ;  /* 0x000000040c0c7825 */ /* 0x001fcc00078e0004 */
[----:B------:R-:W0:Y:S01]  /*2970*/  LDC.64 R4, c[0x0][0x388] ;  /* 0x0000e200ff047b82 */ /* 0x000e220000000a00 */
[----:B------:R-:W2:Y:S01]  /*2980*/  LDG.E R13, desc[UR20][R12.64] ;  /* 0x000000140c0d7981 */ /* 0x000ea2000c1e1900 */
[----:B0-----:R-:W-:-:S04]  /*2990*/  IMAD.WIDE R4, R11, 0x4, R4 ;  /* 0x000000040b047825 */ /* 0x001fc800078e0204 */
[----:B--2--5:R-:W-:-:S05]  /*29a0*/  FFMA R3, R2, R0, R13 ;  /* 0x0000000002037223 */ /* 0x024fca000000000d */
[----:B------:R-:W-:Y:S01]  /*29b0*/  STG.E desc[UR20][R4.64], R3 ;  /* 0x0000000304007986 */ /* 0x000fe2000c101914 */
[----:B------:R-:W-:Y:S05]  /*29c0*/  EXIT ;  /* 0x000000000000794d */ /* 0x000fea0003800000 */
        .weak           $__internal_2_$__cuda_sm20_sqrt_rn_f32_slowpath
        .type           $__internal_2_$__cuda_sm20_sqrt_rn_f32_slowpath,@function
        .size           $__internal_2_$__cuda_sm20_sqrt_rn_f32_slowpath,($__internal_3_$__cuda_sm3x_div_rn_noftz_f32_slowpath - $__internal_2_$__cuda_sm20_sqrt_rn_f32_slowpath)
$__internal_2_$__cuda_sm20_sqrt_rn_f32_slowpath:
[----:B------:R-:W-:-:S13]  /*29d0*/  LOP3.LUT P0, RZ, R0, 0x7fffffff, RZ, 0xc0, !PT ;  /* 0x7fffffff00ff7812 */ /* 0x000fda000780c0ff */
[----:B------:R-:W-:Y:S01]  /*29e0*/  @!P0 MOV R2, R0 ;  /* 0x0000000000028202 */ /* 0x000fe20000000f00 */
        /* <DEDUP_REMOVED lines=8> */
[----:B------:R-:W-:-:S04]  /*2a70*/  @P0 FFMA R3, R0, 1.84467440737095516160e+19, RZ ;  /* 0x5f80000000030823 */ /* 0x000fc800000000ff */
[----:B------:R-:W0:Y:S02]  /*2a80*/  @P0 MUFU.RSQ R2, R3 ;  /* 0x0000000300020308 */ /* 0x000e240000001400 */
[----:B0-----:R-:W-:Y:S01]  /*2a90*/  @P0 FMUL.FTZ R4, R3, R2 ;  /* 0x0000000203040220 */ /* 0x001fe20000410000 */
[----:B------:R-:W-:Y:S01]  /*2aa0*/  @P0 FMUL.FTZ R6, R2, 0.5 ;  /* 0x3f00000002060820 */ /* 0x000fe20000410000 */
[----:B------:R-:W-:Y:S02]  /*2ab0*/  @!P0 MOV R2, R0 ;  /* 0x0000000000028202 */ /* 0x000fe40000000f00 */
[----:B------:R-:W-:-:S04]  /*2ac0*/  @P0 FADD.FTZ R5, -R4, -RZ ;  /* 0x800000ff04050221 */ /* 0x000fc80000010100 */
[----:B------:R-:W-:-:S04]  /*2ad0*/  @P0 FFMA R5, R4, R5, R3 ;  /* 0x0000000504050223 */ /* 0x000fc80000000003 */
[----:B------:R-:W-:-:S04]  /*2ae0*/  @P0 FFMA R5, R5, R6, R4 ;  /* 0x0000000605050223 */ /* 0x000fc80000000004 */
[----:B------:R-:W-:-:S07]  /*2af0*/  @P0 FMUL.FTZ R2, R5, 2.3283064365386962891e-10 ;  /* 0x2f80000005020820 */ /* 0x000fce0000410000 */
.L_x_84:
[----:B------:R-:W-:Y:S01]  /*2b00*/  HFMA2 R3, -RZ, RZ, 0, 0 ;  /* 0x00000000ff037431 */ /* 0x000fe200000001ff */
[----:B------:R-:W-:Y:S02]  /*2b10*/  MOV R13, R2 ;  /* 0x00000002000d7202 */ /* 0x000fe40000000f00 */
[----:B------:R-:W-:-:S04]  /*2b20*/  MOV R2, R7 ;  /* 0x0000000700027202 */ /* 0x000fc80000000f00 */
[----:B------:R-:W-:Y:S05]  /*2b30*/  RET.REL.NODEC R2 `(_Z9layerNormPfS_S_S_ii) ;  /* 0xffffffd402307950 */ /* 0x000fea0003c3ffff */
        .weak           $__internal_3_$__cuda_sm3x_div_rn_noftz_f32_slowpath
        .type           $__internal_3_$__cuda_sm3x_div_rn_noftz_f32_slowpath,@function
        .size           $__internal_3_$__cuda_sm3x_div_rn_noftz_f32_slowpath,(.L_x_105 - $__internal_3_$__cuda_sm3x_div_rn_noftz_f32_slowpath)
$__internal_3_$__cuda_sm3x_div_rn_noftz_f32_slowpath:
[----:B------:R-:W-:Y:S01]  /*2b40*/  SHF.R.U32.HI R15, RZ, 0x17, R13 ;  /* 0x00000017ff0f7819 */ /* 0x000fe2000001160d */
[----:B------:R-:W-:Y:S01]  /*2b50*/  BSSY.RECONVERGENT B0, `(.L_x_85) ;  /* 0x0000063000007945 */ /* 0x000fe20003800200 */
[----:B------:R-:W-:Y:S02]  /*2b60*/  SHF.R.U32.HI R18, RZ, 0x17, R0 ;  /* 0x00000017ff127819 */ /* 0x000fe40000011600 */
[----:B------:R-:W-:Y:S02]  /*2b70*/  LOP3.LUT R15, R15, 0xff, RZ, 0xc0, !PT ;  /* 0x000000ff0f0f7812 */ /* 0x000fe400078ec0ff */
[----:B------:R-:W-:Y:S02]  /*2b80*/  LOP3.LUT R18, R18, 0xff, RZ, 0xc0, !PT ;  /* 0x000000ff12127812 */ /* 0x000fe400078ec0ff */
[----:B------:R-:W-:Y:S02]  /*2b90*/  IADD3 R19, PT, PT, R15, -0x1, RZ ;  /* 0xffffffff0f137810 */ /* 0x000fe40007ffe0ff */
[----:B------:R-:W-:-:S02]  /*2ba0*/  IADD3 R20, PT, PT, R18, -0x1, RZ ;  /* 0xffffffff12147810 */ /* 0x000fc40007ffe0ff */
[----:B------:R-:W-:Y:S02]  /*2bb0*/  ISETP.GT.U32.AND P0, PT, R19, 0xfd, PT ;  /* 0x000000fd1300780c */ /* 0x000fe40003f04070 */
[----:B------:R-:W-:Y:S02]  /*2bc0*/  MOV R23, R13 ;  /* 0x0000000d00177202 */ /* 0x000fe40000000f00 */
[----:B------:R-:W-:-:S13]  /*2bd0*/  ISETP.GT.U32.OR P0, PT, R20, 0xfd, P0 ;  /* 0x000000fd1400780c */ /* 0x000fda0000704470 */
[----:B------:R-:W-:Y:S01]  /*2be0*/  @!P0 MOV R17, RZ ;  /* 0x000000ff00118202 */ /* 0x000fe20000000f00 */
        /* <DEDUP_REMOVED lines=24> */
.L_x_86:
[----:B------:R-:W-:Y:S01]  /*2d70*/  LEA R26, R15, 0xc0800000, 0x17 ;  /* 0xc08000000f1a7811 */ /* 0x000fe200078eb8ff */
[----:B------:R-:W-:Y:S01]  /*2d80*/  BSSY.RECONVERGENT B1, `(.L_x_91) ;  /* 0x0000036000017945 */ /* 0x000fe20003800200 */
[----:B------:R-:W-:Y:S02]  /*2d90*/  IADD3 R18, PT, PT, R18, -0x7f, RZ ;  /* 0xffffff8112127810 */ /* 0x000fe40007ffe0ff */
[----:B------:R-:W-:-:S03]  /*2da0*/  IADD3 R26, PT, PT, -R26, R23, RZ ;  /* 0x000000171a1a7210 */ /* 0x000fc60007ffe1ff */
[----:B------:R-:W-:Y:S01]  /*2db0*/  IMAD R0, R18, -0x800000, R0 ;  /* 0xff80000012007824 */ /* 0x000fe200078e0200 */
[----:B------:R-:W0:Y:S01]  /*2dc0*/  MUFU.RCP R20, R26 ;  /* 0x0000001a00147308 */ /* 0x000e220000001000 */
[----:B------:R-:W-:Y:S01]  /*2dd0*/  FADD.FTZ R19, -R26, -RZ ;  /* 0x800000ff1a137221 */ /* 0x000fe20000010100 */
[----:B------:R-:W-:-:S04]  /*2de0*/  IADD3 R18, PT, PT, R18, 0x7f, -R15 ;  /* 0x0000007f12127810 */ /* 0x000fc80007ffe80f */
[----:B------:R-:W-:Y:S01]  /*2df0*/  IADD3 R17, PT, PT, R18, R17, RZ ;  /* 0x0000001112117210 */ /* 0x000fe20007ffe0ff */
[----:B0-----:R-:W-:-:S04]  /*2e00*/  FFMA R23, R20, R19, 1 ;  /* 0x3f80000014177423 */ /* 0x001fc80000000013 */
[----:B------:R-:W-:-:S04]  /*2e10*/  FFMA R23, R20, R23, R20 ;  /* 0x0000001714177223 */ /* 0x000fc80000000014 */
[----:B------:R-:W-:-:S04]  /*2e20*/  FFMA R20, R0, R23, RZ ;  /* 0x0000001700147223 */ /* 0x000fc800000000ff */
[----:B------:R-:W-:-:S04]  /*2e30*/  FFMA R22, R19, R20, R0 ;  /* 0x0000001413167223 */ /* 0x000fc80000000000 */
[----:B------:R-:W-:-:S04]  /*2e40*/  FFMA R22, R23, R22, R20 ;  /* 0x0000001617167223 */ /* 0x000fc80000000014 */
[----:B------:R-:W-:-:S04]  /*2e50*/  FFMA R19, R19, R22, R0 ;  /* 0x0000001613137223 */ /* 0x000fc80000000000 */
        /* <DEDUP_REMOVED lines=15> */
[CCC-:B------:R-:W-:Y:S01]  /*2f50*/  FFMA.RP R18, R23.reuse, R19.reuse, R22.reuse ;  /* 0x0000001317127223 */ /* 0x1c0fe20000008016 */
[----:B------:R-:W-:Y:S01]  /*2f60*/  FFMA.RM R23, R23, R19, R22 ;  /* 0x0000001317177223 */ /* 0x000fe20000004016 */
[----:B------:R-:W-:Y:S02]  /*2f70*/  IADD3 R19, PT, PT, R15, 0x20, RZ ;  /* 0x000000200f137810 */ /* 0x000fe40007ffe0ff */
[----:B------:R-:W-:Y:S02]  /*2f80*/  LOP3.LUT R17, R17, 0x7fffff, RZ, 0xc0, !PT ;  /* 0x007fffff11117812 */ /* 0x000fe400078ec0ff */
[----:B------:R-:W-:Y:S02]  /*2f90*/  ISETP.NE.AND P3, PT, R15, RZ, PT ;  /* 0x000000ff0f00720c */ /* 0x000fe40003f65270 */
[----:B------:R-:W-:Y:S02]  /*2fa0*/  LOP3.LUT R20, R17, 0x800000, RZ, 0xfc, !PT ;  /* 0x0080000011147812 */ /* 0x000fe400078efcff */
[----:B------:R-:W-:-:S02]  /*2fb0*/  ISETP.NE.AND P1, PT, R15, RZ, PT ;  /* 0x000000ff0f00720c */ /* 0x000fc40003f25270 */
        /* <DEDUP_REMOVED lines=14> */
.L_x_93:
[----:B------:R-:W-:-:S04]  /*30a0*/  LOP3.LUT R0, R0, 0x80000000, RZ, 0xc0, !PT ;  /* 0x8000000000007812 */ /* 0x000fc800078ec0ff */
[----:B------:R-:W-:Y:S01]  /*30b0*/  LOP3.LUT R0, R0, 0x7f800000, RZ, 0xfc, !PT ;  /* 0x7f80000000007812 */ /* 0x000fe200078efcff */
[----:B------:R-:W-:Y:S06]  /*30c0*/  BRA `(.L_x_94) ;  /* 0x0000000000047947 */ /* 0x000fec0003800000 */
.L_x_92:
[----:B------:R-:W-:-:S07]  /*30d0*/  LEA R0, R17, R0, 0x17 ;  /* 0x0000000011007211 */ /* 0x000fce00078eb8ff */
.L_x_94:
[----:B------:R-:W-:Y:S05]  /*30e0*/  BSYNC.RECONVERGENT B1 ;  /* 0x0000000000017941 */ /* 0x000fea0003800200 */
.L_x_91:
[----:B------:R-:W-:Y:S05]  /*30f0*/  BRA `(.L_x_95) ;  /* 0x0000000000207947 */ /* 0x000fea0003800000 */
.L_x_90:
[----:B------:R-:W-:-:S04]  /*3100*/  LOP3.LUT R0, R23, 0x80000000, R0, 0x48, !PT ;  /* 0x8000000017007812 */ /* 0x000fc800078e4800 */
[----:B------:R-:W-:Y:S01]  /*3110*/  LOP3.LUT R0, R0, 0x7f800000, RZ, 0xfc, !PT ;  /* 0x7f80000000007812 */ /* 0x000fe200078efcff */
[----:B------:R-:W-:Y:S06]  /*3120*/  BRA `(.L_x_95) ;  /* 0x0000000000147947 */ /* 0x000fec0003800000 */
.L_x_89:
[----:B------:R-:W-:Y:S01]  /*3130*/  LOP3.LUT R0, R23, 0x80000000, R0, 0x48, !PT ;  /* 0x8000000017007812 */ /* 0x000fe200078e4800 */
[----:B------:R-:W-:Y:S06]  /*3140*/  BRA `(.L_x_95) ;  /* 0x00000000000c7947 */ /* 0x000fec0003800000 */
.L_x_88:
[----:B------:R-:W0:Y:S01]  /*3150*/  MUFU.RSQ R0, -QNAN ;  /* 0xffc0000000007908 */ /* 0x000e220000001400 */
[----:B------:R-:W-:Y:S05]  /*3160*/  BRA `(.L_x_95) ;  /* 0x0000000000047947 */ /* 0x000fea0003800000 */
.L_x_87:
[----:B------:R-:W-:-:S07]  /*3170*/  FADD.FTZ R0, R0, R13 ;  /* 0x0000000d00007221 */ /* 0x000fce0000010000 */
.L_x_95:
[----:B------:R-:W-:Y:S05]  /*3180*/  BSYNC.RECONVERGENT B0 ;  /* 0x0000000000007941 */ /* 0x000fea0003800200 */
.L_x_85:
[----:B------:R-:W-:-:S04]  /*3190*/  HFMA2 R17, -RZ, RZ, 0, 0 ;  /* 0x00000000ff117431 */ /* 0x000fc800000001ff */
[----:B0-----:R-:W-:Y:S05]  /*31a0*/  RET.REL.NODEC R16 `(_Z9layerNormPfS_S_S_ii) ;  /* 0xffffffcc10947950 */ /* 0x001fea0003c3ffff */
.L_x_96:
        /* <DEDUP_REMOVED lines=13> */
.L_x_105:


//--------------------- .text._Z6matmulPfS_S_iii  --------------------------
	.section	.text._Z6matmulPfS_S_iii,"ax",@progbits
	.align	128
        .global         _Z6matmulPfS_S_iii
        .type           _Z6matmulPfS_S_iii,@function
        .size           _Z6matmulPfS_S_iii,(.L_x_109 - _Z6matmulPfS_S_iii)
        .other          _Z6matmulPfS_S_iii,@"STO_CUDA_ENTRY STV_DEFAULT"
_Z6matmulPfS_S_iii:
.text._Z6matmulPfS_S_iii:
[----:B------:R-:W-:Y:S01]  /*0000*/  LDC R1, c[0x0][0x37c] ;  /* 0x0000df00ff017b82 */ /* 0x000fe20000000800 */
[----:B------:R-:W0:Y:S07]  /*0010*/  S2R R5, SR_TID.X ;  /* 0x0000000000057919 */ /* 0x000e2e0000002100 */
[----:B------:R-:W1:Y:S01]  /*0020*/  LDC R19, c[0x0][0x364] ;  /* 0x0000d900ff137b82 */ /* 0x000e620000000800 */
[----:B------:R-:W1:Y:S07]  /*0030*/  S2R R4, SR_TID.Y ;  /* 0x0000000000047919 */ /* 0x000e6e0000002200 */
[----:B------:R-:W0:Y:S08]  /*0040*/  S2UR UR5, SR_CTAID.X ;  /* 0x00000000000579c3 */ /* 0x000e300000002500 */
[----:B------:R-:W0:Y:S08]  /*0050*/  LDC R0, c[0x0][0x360] ;  /* 0x0000d800ff007b82 */ /* 0x000e300000000800 */
[----:B------:R-:W1:Y:S08]  /*0060*/  S2UR UR4, SR_CTAID.Y ;  /* 0x00000000000479c3 */ /* 0x000e700000002600 */
[----:B------:R-:W2:Y:S01]  /*0070*/  LDC.64 R2, c[0x0][0x398] ;  /* 0x0000e600ff027b82 */ /* 0x000ea20000000a00 */
[----:B0-----:R-:W-:-:S02]  /*0080*/  IMAD R0, R0, UR5, R5 ;  /* 0x0000000500007c24 */ /* 0x001fc4000f8e0205 */
[----:B-1----:R-:W-:-:S03]  /*0090*/  IMAD R19, R19, UR4, R4 ;  /* 0x0000000413137c24 */ /* 0x002fc6000f8e0204 */
[----:B--2---:R-:W-:-:S04]  /*00a0*/  ISETP.GE.AND P0, PT, R0, R3, PT ;  /* 0x000000030000720c */ /* 0x004fc80003f06270 */
[----:B------:R-:W-:-:S13]  /*00b0*/  ISETP.GE.OR P0, PT, R19, R2, P0 ;  /* 0x000000021300720c */ /* 0x000fda0000706670 */
[----:B------:R-:W-:Y:S05]  /*00c0*/  @P0 EXIT ;  /* 0x000000000000094d */ /* 0x000fea0003800000 */
[----:B------:R-:W0:Y:S01]  /*00d0*/  LDC R2, c[0x0][0x3a0] ;  /* 0x0000e800ff027b82 */ /* 0x000e220000000800 */
[----:B------:R-:W1:Y:S01]  /*00e0*/  LDCU.64 UR4, c[0x0][0x358] ;  /* 0x00006b00ff0477ac */ /* 0x000e620008000a00 */
[----:B------:R-:W-:Y:S01]  /*00f0*/  HFMA2 R24, -RZ, RZ, 0, 0 ;  /* 0x00000000ff187431 */ /* 0x000fe200000001ff */
[----:B0-----:R-:W-:-:S13]  /*0100*/  ISETP.GE.AND P0, PT, R2, 0x1, PT ;  /* 0x000000010200780c */ /* 0x001fda0003f06270 */
[----:B-1----:R-:W-:Y:S05]  /*0110*/  @!P0 BRA `(.L_x_97) ;  /* 0x0000000400e08947 */ /* 0x002fea0003800000 */
[C---:B------:R-:W-:Y:S01]  /*0120*/  ISETP.GE.U32.AND P1, PT, R2.reuse, 0x8, PT ;  /* 0x000000080200780c */ /* 0x040fe20003f26070 */
[----:B------:R-:W-:Y:S01]  /*0130*/  IMAD R20, R19, R2, RZ ;  /* 0x0000000213147224 */ /* 0x000fe200078e02ff */
[----:B------:R-:W-:Y:S02]  /*0140*/  LOP3.LUT R27, R2, 0x7, RZ, 0xc0, !PT ;  /* 0x00000007021b7812 */ /* 0x000fe400078ec0ff */
[----:B------:R-:W-:Y:S02]  /*0150*/  MOV R24, RZ ;  /* 0x000000ff00187202 */ /* 0x000fe40000000f00 */
[----:B------:R-:W-:Y:S02]  /*0160*/  ISETP.NE.AND P0, PT, R27, RZ, PT ;  /* 0x000000ff1b00720c */ /* 0x000fe40003f05270 */
[----:B------:R-:W-:-:S05]  /*0170*/  MOV R21, RZ ;  /* 0x000000ff00157202 */ /* 0x000fca0000000f00 */
[----:B------:R-:W-:Y:S06]  /*0180*/  @!P1 BRA `(.L_x_98) ;  /* 0x0000000000c49947 */ /* 0x000fec0003800000 */
[----:B------:R-:W0:Y:S01]  /*0190*/  LDC.64 R4, c[0x0][0x380] ;  /* 0x0000e000ff047b82 */ /* 0x000e220000000a00 */
[----:B------:R-:W-:Y:S02]  /*01a0*/  LOP3.LUT R21, R2, 0x7ffffff8, RZ, 0xc0, !PT ;  /* 0x7ffffff802157812 */ /* 0x000fe400078ec0ff */
[----:B------:R-:W-:Y:S02]  /*01b0*/  MOV R24, RZ ;  /* 0x000000ff00187202 */ /* 0x000fe40000000f00 */
[----:B------:R-:W-:Y:S02]  /*01c0*/  MOV R18, R0 ;  /* 0x0000000000127202 */ /* 0x000fe40000000f00 */
[----:B------:R-:W-:Y:S01]  /*01d0*/  IADD3 R22, PT, PT, -R21, RZ, RZ ;  /* 0x000000ff15167210 */ /* 0x000fe20007ffe1ff */
[----:B0-----:R-:W-:-:S03]  /*01e0*/  IMAD.WIDE.U32 R4, R20, 0x4, R4 ;  /* 0x0000000414047825 */ /* 0x001fc600078e0004 */
[----:B------:R-:W-:-:S04]  /*01f0*/  IADD3 R6, P1, PT, R4, 0x10, RZ ;  /* 0x0000001004067810 */ /* 0x000fc80007f3e0ff */
[----:B------:R-:W-:-:S09]  /*0200*/  IADD3.X R7, PT, PT, RZ, R5, RZ, P1, !PT ;  /* 0x00000005ff077210 */ /* 0x000fd20000ffe4ff */
.L_x_99:
[----:B------:R-:W0:Y:S01]  /*0210*/  LDC.64 R16, c[0x0][0x388] ;  /* 0x0000e200ff107b82 */ /* 0x000e220000000a00 */
[----:B------:R-:W-:Y:S02]  /*0220*/  MOV R4, R6 ;  /* 0x0000000600047202 */ /* 0x000fe40000000f00 */
[----:B------:R-:W-:-:S05]  /*0230*/  MOV R5, R7 ;  /* 0x0000000700057202 */ /* 0x000fca0000000f00 */
[----:B------:R-:W2:Y:S04]  /*0240*/  LDG.E R25, desc[UR4][R4.64+-0x10] ;  /* 0xfffff00404197981 */ /* 0x000ea8000c1e1900 */
[----:B------:R-:W3:Y:S04]  /*0250*/  LDG.E R23, desc[UR4][R4.64+-0xc] ;  /* 0xfffff40404177981 */ /* 0x000ee8000c1e1900 */
[----:B------:R-:W4:Y:S04]  /*0260*/  LDG.E R29, desc[UR4][R4.64+-0x8] ;  /* 0xfffff804041d7981 */ /* 0x000f28000c1e1900 */
[----:B------:R-:W5:Y:S01]  /*0270*/  LDG.E R28, desc[UR4][R4.64+-0x4] ;  /* 0xfffffc04041c7981 */ /* 0x000f62000c1e1900 */
[----:B0-----:R-:W-:-:S05]  /*0280*/  IMAD.WIDE R16, R18, 0x4, R16 ;  /* 0x0000000412107825 */ /* 0x001fca00078e0210 */
[----:B------:R0:W2:Y:S01]  /*0290*/  LDG.E R26, desc[UR4][R16.64] ;  /* 0x00000004101a7981 */ /* 0x0000a2000c1e1900 */
[----:B------:R-:W-:-:S04]  /*02a0*/  IMAD.WIDE R14, R3, 0x4, R16 ;  /* 0x00000004030e7825 */ /* 0x000fc800078e0210 */
[C---:B------:R-:W-:Y:S02]  /*02b0*/  IMAD.WIDE R6, R3.reuse, 0x4, R14 ;  /* 0x0000000403067825 */ /* 0x040fe400078e020e */
[----:B------:R-:W3:Y:S02]  /*02c0*/  LDG.E R14, desc[UR4][R14.64] ;  /* 0x000000040e0e7981 */ /* 0x000ee4000c1e1900 */
[C---:B------:R-:W-:Y:S02]  /*02d0*/  IMAD.WIDE R10, R3.reuse, 0x4, R6 ;  /* 0x00000004030a7825 */ /* 0x040fe400078e0206 */
[----:B------:R-:W4:Y:S02]  /*02e0*/  LDG.E R6, desc[UR4][R6.64] ;  /* 0x0000000406067981 */ /* 0x000f24000c1e1900 */
[C---:B------:R-:W-:Y:S02]  /*02f0*/  IMAD.WIDE R8, R3.reuse, 0x4, R10 ;  /* 0x0000000403087825 */ /* 0x040fe400078e020a */
[----:B------:R-:W5:Y:S02]  /*0300*/  LDG.E R10, desc[UR4][R10.64] ;  /* 0x000000040a0a7981 */ /* 0x000f64000c1e1900 */
[----:B------:R-:W-:-:S02]  /*0310*/  IMAD.WIDE R12, R3, 0x4, R8 ;  /* 0x00000004030c7825 */ /* 0x000fc400078e0208 */
[----:B------:R-:W5:Y:S04]  /*0320*/  LDG.E R7, desc[UR4][R4.64] ;  /* 0x0000000404077981 */ /* 0x000f68000c1e1900 */
[----:B------:R-:W5:Y:S01]  /*0330*/  LDG.E R8, desc[UR4][R8.64] ;  /* 0x0000000408087981 */ /* 0x000f62000c1e1900 */
[----:B0-----:R-:W-:-:S03]  /*0340*/  IMAD.WIDE R16, R3, 0x4, R12 ;  /* 0x0000000403107825 */ /* 0x001fc600078e020c */
[----:B------:R-:W5:Y:S04]  /*0350*/  LDG.E R12, desc[UR4][R12.64] ;  /* 0x000000040c0c7981 */ /* 0x000f68000c1e1900 */
[----:B------:R-:W5:Y:S04]  /*0360*/  LDG.E R15, desc[UR4][R16.64] ;  /* 0x00000004100f7981 */ /* 0x000f68000c1e1900 */
[----:B------:R-:W5:Y:S04]  /*0370*/  LDG.E R9, desc[UR4][R4.64+0x4] ;  /* 0x0000040404097981 */ /* 0x000f68000c1e1900 */
[----:B------:R-:W5:Y:S01]  /*0380*/  LDG.E R11, desc[UR4][R4.64+0xc] ;  /* 0x00000c04040b7981 */ /* 0x000f62000c1e1900 */
[----:B--2---:R-:W-:Y:S01]  /*0390*/  FFMA R26, R25, R26, R24 ;  /* 0x0000001a191a7223 */ /* 0x004fe20000000018 */
[----:B------:R-:W-:-:S02]  /*03a0*/  IMAD.WIDE R24, R3, 0x4, R16 ;  /* 0x0000000403187825 */ /* 0x000fc400078e0210 */
[----:B------:R-:W2:Y:S04]  /*03b0*/  LDG.E R16, desc[UR4][R4.64+0x8] ;  /* 0x0000080404107981 */ /* 0x000ea8000c1e1900 */
[----:B------:R-:W2:Y:S01]  /*03c0*/  LDG.E R24, desc[UR4][R24.64] ;  /* 0x0000000418187981 */ /* 0x000ea2000c1e1900 */
[----:B---3--:R-:W-:Y:S01]  /*03d0*/  FFMA R14, R23, R14, R26 ;  /* 0x0000000e170e7223 */ /* 0x008fe2000000001a */
[----:B------:R-:W-:-:S03]  /*03e0*/  IADD3 R22, PT, PT, R22, 0x8, RZ ;  /* 0x0000000816167810 */ /* 0x000fc60007ffe0ff */
[----:B----4-:R-:W-:Y:S01]  /*03f0*/  FFMA R29, R29, R6, R14 ;  /* 0x000000061d1d7223 */ /* 0x010fe2000000000e */
[----:B------:R-:W-:-:S03]  /*0400*/  ISETP.NE.AND P1, PT, R22, RZ, PT ;  /* 0x000000ff1600720c */ /* 0x000fc60003f25270 */
[----:B-----5:R-:W-:Y:S01]  /*0410*/  FFMA R10, R28, R10, R29 ;  /* 0x0000000a1c0a7223 */ /* 0x020fe2000000001d */
[----:B------:R-:W-:-:S03]  /*0420*/  IADD3 R6, P2, PT, R4, 0x20, RZ ;  /* 0x0000002004067810 */ /* 0x000fc60007f5e0ff */
[----:B------:R-:W-:Y:S01]  /*0430*/  FFMA R8, R7, R8, R10 ;  /* 0x0000000807087223 */ /* 0x000fe2000000000a */
[----:B------:R-:W-:Y:S02]  /*0440*/  IADD3.X R7, PT, PT, RZ, R5, RZ, P2, !PT ;  /* 0x00000005ff077210 */ /* 0x000fe400017fe4ff */
[----:B------:R-:W-:Y:S01]  /*0450*/  LEA R18, R3, R18, 0x3 ;  /* 0x0000001203127211 */ /* 0x000fe200078e18ff */
[----:B------:R-:W-:-:S04]  /*0460*/  FFMA R9, R9, R12, R8 ;  /* 0x0000000c09097223 */ /* 0x000fc80000000008 */
[----:B--2---:R-:W-:-:S04]  /*0470*/  FFMA R16, R16, R15, R9 ;  /* 0x0000000f10107223 */ /* 0x004fc80000000009 */
[----:B------:R-:W-:Y:S01]  /*0480*/  FFMA R24, R11, R24, R16 ;  /* 0x000000180b187223 */ /* 0x000fe20000000010 */
[----:B------:R-:W-:Y:S06]  /*0490*/  @P1 BRA `(.L_x_99) ;  /* 0xfffffffc005c1947 */ /* 0x000fec000383ffff */
.L_x_98:
[----:B------:R-:W-:Y:S05]  /*04a0*/  @!P0 BRA `(.L_x_97) ;  /* 0x0000000000fc8947 */ /* 0x000fea0003800000 */
[----:B------:R-:W-:Y:S02]  /*04b0*/  ISETP.GE.U32.AND P1, PT, R27, 0x4, PT ;  /* 0x000000041b00780c */ /* 0x000fe40003f26070 */
[----:B------:R-:W-:-:S04]  /*04c0*/  LOP3.LUT R16, R2, 0x3, RZ, 0xc0, !PT ;  /* 0x0000000302107812 */ /* 0x000fc800078ec0ff */
[----:B------:R-:W-:-:S07]  /*04d0*/  ISETP.NE.AND P0, PT, R16, RZ, PT ;  /* 0x000000ff1000720c */ /* 0x000fce0003f05270 */
[----:B------:R-:W-:Y:S06]  /*04e0*/  @!P1 BRA `(.L_x_100) ;  /* 0x00000000006c9947 */ /* 0x000fec0003800000 */
[----:B------:R-:W0:Y:S01]  /*04f0*/  LDC.64 R6, c[0x0][0x388] ;  /* 0x0000e200ff067b82 */ /* 0x000e220000000a00 */
[----:B------:R-:W1:Y:S01]  /*0500*/  LDCU.64 UR6, c[0x0][0x380] ;  /* 0x00007000ff0677ac */ /* 0x000e620008000a00 */
[----:B------:R-:W-:Y:S01]  /*0510*/  IMAD R9, R21, R3, R0 ;  /* 0x0000000315097224 */ /* 0x000fe200078e0200 */
[CC--:B------:R-:W-:Y:S02]  /*0520*/  IADD3 R5, PT, PT, R20.reuse, R21.reuse, RZ ;  /* 0x0000001514057210 */ /* 0x0c0fe40007ffe0ff */
[----:B------:R-:W-:-:S03]  /*0530*/  IADD3 R10, P1, PT, R20, R21, RZ ;  /* 0x00000015140a7210 */ /* 0x000fc60007f3e0ff */
[----:B------:R-:W2:Y:S01]  /*0540*/  LDC.64 R14, c[0x0][0x380] ;  /* 0x0000e000ff0e7b82 */ /* 0x000ea20000000a00 */
[----:B0-----:R-:W-:-:S04]  /*0550*/  IMAD.WIDE R6, R9, 0x4, R6 ;  /* 0x0000000409067825 */ /* 0x001fc800078e0206 */
[----:B------:R-:W-:Y:S02]  /*0560*/  IMAD.WIDE R8, R3, 0x4, R6 ;  /* 0x0000000403087825 */ /* 0x000fe400078e0206 */
[----:B------:R-:W3:Y:S02]  /*0570*/  LDG.E R6, desc[UR4][R6.64] ;  /* 0x0000000406067981 */ /* 0x000ee4000c1e1900 */
[----:B--2---:R-:W-:Y:S01]  /*0580*/  IMAD.WIDE.U32 R14, R5, 0x4, R14 ;  /* 0x00000004050e7825 */ /* 0x004fe200078e000e */
[----:B------:R-:W-:Y:S02]  /*0590*/  IADD3.X R5, PT, PT, RZ, RZ, RZ, P1, !PT ;  /* 0x000000ffff057210 */ /* 0x000fe40000ffe4ff */
[----:B-1----:R-:W-:-:S03]  /*05a0*/  LEA R4, P1, R10, UR6, 0x2 ;  /* 0x000000060a047c11 */ /* 0x002fc6000f8210ff */
[----:B------:R-:W3:Y:S01]  /*05b0*/  LDG.E R15, desc[UR4][R14.64] ;  /* 0x000000040e0f7981 */ /* 0x000ee2000c1e1900 */
[----:B------:R-:W-:Y:S01]  /*05c0*/  LEA.HI.X R5, R10, UR7, R5, 0x2, P1 ;  /* 0x000000070a057c11 */ /* 0x000fe200088f1405 */
[C---:B------:R-:W-:Y:S02]  /*05d0*/  IMAD.WIDE R10, R3.reuse, 0x4, R8 ;  /* 0x00000004030a7825 */ /* 0x040fe400078e0208 */
[----:B------:R-:W2:Y:S04]  /*05e0*/  LDG.E R8, desc[UR4][R8.64] ;  /* 0x0000000408087981 */ /* 0x000ea8000c1e1900 */
[----:B------:R-:W2:Y:S01]  /*05f0*/  LDG.E R17, desc[UR4][R4.64+0x4] ;  /* 0x0000040404117981 */ /* 0x000ea2000c1e1900 */
[----:B------:R-:W-:-:S03]  /*0600*/  IMAD.WIDE R12, R3, 0x4, R10 ;  /* 0x00000004030c7825 */ /* 0x000fc600078e020a */
[----:B------:R-:W4:Y:S04]  /*0610*/  LDG.E R22, desc[UR4][R10.64] ;  /* 0x000000040a167981 */ /* 0x000f28000c1e1900 */
[----:B------:R-:W4:Y:S04]  /*0620*/  LDG.E R18, desc[UR4][R4.64+0x8] ;  /* 0x0000080404127981 */ /* 0x000f28000c1e1900 */
[----:B------:R-:W5:Y:S04]  /*0630*/  LDG.E R26, desc[UR4][R4.64+0xc] ;  /* 0x00000c04041a7981 */ /* 0x000f68000c1e1900 */
[----:B------:R-:W5:Y:S01]  /*0640*/  LDG.E R12, desc[UR4][R12.64] ;  /* 0x000000040c0c7981 */ /* 0x000f62000c1e1900 */
[----:B------:R-:W-:Y:S01]  /*0650*/  IADD3 R21, PT, PT, R21, 0x4, RZ ;  /* 0x0000000415157810 */ /* 0x000fe20007ffe0ff */
[----:B---3--:R-:W-:-:S04]  /*0660*/  FFMA R24, R15, R6, R24 ;  /* 0x000000060f187223 */ /* 0x008fc80000000018 */
[----:B--2---:R-:W-:-:S04]  /*0670*/  FFMA R17, R17, R8, R24 ;  /* 0x0000000811117223 */ /* 0x004fc80000000018 */
[----:B----4-:R-:W-:-:S04]  /*0680*/  FFMA R17, R18, R22, R17 ;  /* 0x0000001612117223 */ /* 0x010fc80000000011 */
[----:B-----5:R-:W-:-:S07]  /*0690*/  FFMA R24, R26, R12, R17 ;  /* 0x0000000c1a187223 */ /* 0x020fce0000000011 */
.L_x_100:
[----:B------:R-:W-:Y:S05]  /*06a0*/  @!P0 BRA `(.L_x_97) ;  /* 0x00000000007c8947 */ /* 0x000fea0003800000 */
[----:B------:R-:W-:Y:S01]  /*06b0*/  ISETP.NE.AND P1, PT, R16, 0x1, PT ;  /* 0x000000011000780c */ /* 0x000fe20003f25270 */
[----:B------:R-:W0:Y:S01]  /*06c0*/  LDC.64 R12, c[0x0][0x380] ;  /* 0x0000e000ff0c7b82 */ /* 0x000e220000000a00 */
[----:B------:R-:W-:-:S04]  /*06d0*/  LOP3.LUT R2, R2, 0x1, RZ, 0xc0, !PT ;  /* 0x0000000102027812 */ /* 0x000fc800078ec0ff */
[----:B------:R-:W-:-:S03]  /*06e0*/  ISETP.NE.U32.AND P0, PT, R2, 0x1, PT ;  /* 0x000000010200780c */ /* 0x000fc60003f05070 */
[----:B------:R-:W1:Y:S04]  /*06f0*/  LDC.64 R10, c[0x0][0x388] ;  /* 0x0000e200ff0a7b82 */ /* 0x000e680000000a00 */
[CC--:B------:R-:W-:Y:S02]  /*0700*/  @P1 IADD3 R15, PT, PT, R20.reuse, R21.reuse, RZ ;  /* 0x00000015140f1210 */ /* 0x0c0fe40007ffe0ff */
[----:B------:R-:W-:Y:S02]  /*0710*/  @P1 IADD3 R2, P2, PT, R20, R21, RZ ;  /* 0x0000001514021210 */ /* 0x000fe40007f5e0ff */
[----:B------:R-:W2:Y:S02]  /*0720*/  @P1 LDC.64 R4, c[0x0][0x380] ;  /* 0x0000e000ff041b82 */ /* 0x000ea40000000a00 */
[----:B------:R-:W-:-:S06]  /*0730*/  @P1 IADD3.X R14, PT, PT, RZ, RZ, RZ, P2, !PT ;  /* 0x000000ffff0e1210 */ /* 0x000fcc00017fe4ff */
[----:B------:R-:W3:Y:S01]  /*0740*/  LDC.64 R6, c[0x0][0x380] ;  /* 0x0000e000ff067b82 */ /* 0x000ee20000000a00 */
[----:B0-----:R-:W-:-:S04]  /*0750*/  @P1 IMAD.WIDE.U32 R12, R15, 0x4, R12 ;  /* 0x000000040f0c1825 */ /* 0x001fc800078e000c */
[C---:B------:R-:W-:Y:S01]  /*0760*/  @P1 IMAD R15, R21.reuse, R3, R0 ;  /* 0x00000003150f1224 */ /* 0x040fe200078e0200 */
[----:B------:R-:W-:Y:S01]  /*0770*/  @P1 IADD3 R21, PT, PT, R21, 0x2, RZ ;  /* 0x0000000215151810 */ /* 0x000fe20007ffe0ff */
[----:B------:R-:W4:Y:S01]  /*0780*/  @P1 LDG.E R13, desc[UR4][R12.64] ;  /* 0x000000040c0d1981 */ /* 0x000f22000c1e1900 */
[----:B------:R-:W0:Y:S01]  /*0790*/  LDC.64 R8, c[0x0][0x388] ;  /* 0x0000e200ff087b82 */ /* 0x000e220000000a00 */
[----:B-1----:R-:W-:Y:S01]  /*07a0*/  @P1 IMAD.WIDE R10, R15, 0x4, R10 ;  /* 0x000000040f0a1825 */ /* 0x002fe200078e020a */
[----:B------:R-:W-:Y:S02]  /*07b0*/  @!P0 IADD3 R17, PT, PT, R20, R21, RZ ;  /* 0x0000001514118210 */ /* 0x000fe40007ffe0ff */
[----:B--2---:R-:W-:Y:S01]  /*07c0*/  @P1 LEA R4, P2, R2, R4, 0x2 ;  /* 0x0000000402041211 */ /* 0x004fe200078410ff */
[----:B------:R-:W-:-:S03]  /*07d0*/  @!P0 IMAD R21, R21, R3, R0 ;  /* 0x0000000315158224 */ /* 0x000fc600078e0200 */
[----:B------:R-:W-:Y:S01]  /*07e0*/  @P1 LEA.HI.X R5, R2, R5, R14, 0x2, P2 ;  /* 0x0000000502051211 */ /* 0x000fe200010f140e */
[----:B------:R-:W-:Y:S01]  /*07f0*/  @P1 IMAD.WIDE R14, R3, 0x4, R10 ;  /* 0x00000004030e1825 */ /* 0x000fe200078e020a */
[----:B------:R-:W4:Y:S03]  /*0800*/  @P1 LDG.E R2, desc[UR4][R10.64] ;  /* 0x000000040a021981 */ /* 0x000f26000c1e1900 */
[----:B---3--:R-:W-:Y:S01]  /*0810*/  @!P0 IMAD.WIDE.U32 R6, R17, 0x4, R6 ;  /* 0x0000000411068825 */ /* 0x008fe200078e0006 */
[----:B------:R-:W2:Y:S04]  /*0820*/  @P1 LDG.E R5, desc[UR4][R4.64+0x4] ;  /* 0x0000040404051981 */ /* 0x000ea8000c1e1900 */
[----:B------:R-:W2:Y:S01]  /*0830*/  @P1 LDG.E R14, desc[UR4][R14.64] ;  /* 0x000000040e0e1981 */ /* 0x000ea2000c1e1900 */
[----:B0-----:R-:W-:-:S03]  /*0840*/  @!P0 IMAD.WIDE R8, R21, 0x4, R8 ;  /* 0x0000000415088825 */ /* 0x001fc600078e0208 */
[----:B------:R-:W3:Y:S04]  /*0850*/  @!P0 LDG.E R7, desc[UR4][R6.64] ;  /* 0x0000000406078981 */ /* 0x000ee8000c1e1900 */
[----:B------:R-:W3:Y:S01]  /*0860*/  @!P0 LDG.E R8, desc[UR4][R8.64] ;  /* 0x0000000408088981 */ /* 0x000ee2000c1e1900 */
[----:B----4-:R-:W-:-:S04]  /*0870*/  @P1 FFMA R2, R13, R2, R24 ;  /* 0x000000020d021223 */ /* 0x010fc80000000018 */
[----:B--2---:R-:W-:-:S04]  /*0880*/  @P1 FFMA R24, R5, R14, R2 ;  /* 0x0000000e05181223 */ /* 0x004fc80000000002 */
[----:B---3--:R-:W-:-:S07]  /*0890*/  @!P0 FFMA R24, R7, R8, R24 ;  /* 0x0000000807188223 */ /* 0x008fce0000000018 */
.L_x_97:
[----:B------:R-:W0:Y:S01]  /*08a0*/  LDC.64 R4, c[0x0][0x390] ;  /* 0x0000e400ff047b82 */ /* 0x000e220000000a00 */
[----:B------:R-:W-:-:S04]  /*08b0*/  IMAD R3, R19, R3, R0 ;  /* 0x0000000313037224 */ /* 0x000fc800078e0200 */
[----:B0-----:R-:W-:-:S05]  /*08c0*/  IMAD.WIDE R2, R3, 0x4, R4 ;  /* 0x0000000403027825 */ /* 0x001fca00078e0204 */
[----:B------:R-:W-:Y:S01]  /*08d0*/  STG.E desc[UR4][R2.64], R24 ;  /* 0x0000001802007986 */ /* 0x000fe2000c101904 */
[----:B------:R-:W-:Y:S05]  /*08e0*/  EXIT ;  /* 0x000000000000794d */ /* 0x000fea0003800000 */
.L_x_101:
        /* <DEDUP_REMOVED lines=9> */
.L_x_109:


//--------------------- .nv.global.init           --------------------------
	.section	.nv.global.init,"aw",@progbits
	.align	4
.nv.global.init:
	.type		mrg32k3aM1SubSeq,@object
	.size		mrg32k3aM1SubSeq,(mrg32k3aM2SubSeq - mrg32k3aM1SubSeq)
mrg32k3aM1SubSeq:
        /*0000*/ 	.byte	0x0b, 0xcc, 0xee, 0x04, 0x73, 0x29, 0x8b, 0x6f, 0xf6, 0x53, 0x03, 0xf6, 0x23, 0xf6, 0xea, 0xda
        /* <DEDUP_REMOVED lines=125> */
	.type		mrg32k3aM2SubSeq,@object
	.size		mrg32k3aM2SubSeq,(mrg32k3aM1 - mrg32k3aM2SubSeq)
mrg32k3aM2SubSeq:
        /* <DEDUP_REMOVED lines=126> */
	.type		mrg32k3aM1,@object
	.size		mrg32k3aM1,(mrg32k3aM1Seq - mrg32k3aM1)
mrg32k3aM1:
        /* <DEDUP_REMOVED lines=144> */
	.type		mrg32k3aM1Seq,@object
	.size		mrg32k3aM1Seq,(mrg32k3aM2 - mrg32k3aM1Seq)
mrg32k3aM1Seq:
        /* <DEDUP_REMOVED lines=144> */
	.type		mrg32k3aM2,@object
	.size		mrg32k3aM2,(mrg32k3aM2Seq - mrg32k3aM2)
mrg32k3aM2:
        /* <DEDUP_REMOVED lines=144> */
	.type		mrg32k3aM2Seq,@object
	.size		mrg32k3aM2Seq,(precalc_xorwow_matrix - mrg32k3aM2Seq)
mrg32k3aM2Seq:
        /* <DEDUP_REMOVED lines=144> */
	.type		precalc_xorwow_matrix,@object
	.size		precalc_xorwow_matrix,(precalc_xorwow_offset_matrix - precalc_xorwow_matrix)
precalc_xorwow_matrix:
        /* <DEDUP_REMOVED lines=6400> */
	.type		precalc_xorwow_offset_matrix,@object
	.size		precalc_xorwow_offset_matrix,(.L_1 - precalc_xorwow_offset_matrix)
precalc_xorwow_offset_matrix:
        /* <DEDUP_REMOVED lines=6400> */
.L_1:


//--------------------- .nv.shared.reserved.0     --------------------------
	.section	.nv.shared.reserved.0,"aw",@nobits
	.weak		__nv_reservedSMEM_offset_0_alias
	.size		__nv_reservedSMEM_offset_0_alias, 0, 64
	.other		__nv_reservedSMEM_offset_0_alias,@"STO_CUDA_RESERVED_SHARED STV_DEFAULT"
__nv_reservedSMEM_offset_0_alias:
	.zero		0
	.zero		64


//--------------------- .nv.constant0._Z19causalSelfAttentionPfS_S_S_iii --------------------------
	.section	.nv.constant0._Z19causalSelfAttentionPfS_S_S_iii,"a",@progbits
	.sectionflags	@""
	.align	4
.nv.constant0._Z19causalSelfAttentionPfS_S_S_iii:
	.zero		940


//--------------------- .nv.constant0._Z4geluPfS_i --------------------------
	.section	.nv.constant0._Z4geluPfS_i,"a",@progbits
	.sectionflags	@""
	.align	4
.nv.constant0._Z4geluPfS_i:
	.zero		916


//--------------------- .nv.constant0._Z9layerNormPfS_S_S_ii --------------------------
	.section	.nv.constant0._Z9layerNormPfS_S_S_ii,"a",@progbits
	.sectionflags	@""
	.align	4
.nv.constant0._Z9layerNormPfS_S_S_ii:
	.zero		936


//--------------------- .nv.constant0._Z6matmulPfS_S_iii --------------------------
	.section	.nv.constant0._Z6matmulPfS_S_iii,"a",@progbits
	.sectionflags	@""
	.align	4
.nv.constant0._Z6matmulPfS_S_iii:
	.zero		932


//--------------------- SYMBOLS --------------------------

	.type		.nv.reservedSmem.offset0,@object
	.size		.nv.reservedSmem.offset0,0x4
